	.target	sm_100a

	.elftype	@"ET_EXEC"


//--------------------- .note.nv.tkinfo           --------------------------
	.section	.note.nv.tkinfo,"",@"SHT_NOTE"
	.sectionflags	@"SHF_NOTE_NV_TKINFO"
	.tkinfo
        /*0018*/ 	.word	0x00000081
        /*0030*/ 	.string	""
        /*0030*/ 	.string	"ptxas-blackwell"
        /*0030*/ 	.string	"Cuda compilation tools, release 12.9, V12.9.86"
        /*0030*/ 	.string	"Build cuda_12.9.r12.9/compiler.36037853_0"
        /*0030*/ 	.string	"-v  -suppress-debug-info  -lineinfo  -arch sm_100a "



//--------------------- .note.nv.cuver            --------------------------
	.section	.note.nv.cuver,"",@"SHT_NOTE"
	.sectionflags	@"SHF_NOTE_NV_CUVER"
        /*0018*/ 	.short	0x0001
        /*001a*/ 	.short	0x0064
        /*001c*/ 	.short	0x0001
        /*001e*/ 	.short	0x0000
        /*0020*/ 	.short	0x0001
        /*0022*/ 	.short	0x0000


//--------------------- .nv.info                  --------------------------
	.section	.nv.info,"",@"SHT_CUDA_INFO"
	.align	4


	//----- nvinfo : EIATTR_REGCOUNT
	.align		4
        /*0000*/ 	.byte	0x04, 0x2f
        /*0002*/ 	.short	(.L_4 - .L_3)
	.align		4
.L_3:
        /*0004*/ 	.word	index@(gluon_tcgen05)
        /*0008*/ 	.word	0x00000047


	//----- nvinfo : EIATTR_FRAME_SIZE
	.align		4
.L_4:
        /*000c*/ 	.byte	0x04, 0x11
        /*000e*/ 	.short	(.L_6 - .L_5)
	.align		4
.L_5:
        /*0010*/ 	.word	index@($__internal_2_$__cuda_sm10x_tcgen05_guardrail_trap_unallocated_columns_being_dealloced)
        /*0014*/ 	.word	0x00000000


	//----- nvinfo : EIATTR_FRAME_SIZE
	.align		4
.L_6:
        /*0018*/ 	.byte	0x04, 0x11
        /*001a*/ 	.short	(.L_8 - .L_7)
	.align		4
.L_7:
        /*001c*/ 	.word	index@($__internal_1_$__cuda_sm10x_tcgen05_guardrail_trap_phase_invalid_during_alloc)
        /*0020*/ 	.word	0x00000000


	//----- nvinfo : EIATTR_FRAME_SIZE
	.align		4
.L_8:
        /*0024*/ 	.byte	0x04, 0x11
        /*0026*/ 	.short	(.L_10 - .L_9)
	.align		4
.L_9:
        /*0028*/ 	.word	index@($__internal_0_$__cuda_sm10x_tcgen05_guardrail_trap_col_being_dealloced_not_returned_by_alloc)
        /*002c*/ 	.word	0x00000000


	//----- nvinfo : EIATTR_FRAME_SIZE
	.align		4
.L_10:
        /*0030*/ 	.byte	0x04, 0x11
        /*0032*/ 	.short	(.L_12 - .L_11)
	.align		4
.L_11:
        /*0034*/ 	.word	index@(gluon_tcgen05)
        /*0038*/ 	.word	0x00000000


	//----- nvinfo : EIATTR_MIN_STACK_SIZE
	.align		4
.L_12:
        /*003c*/ 	.byte	0x04, 0x12
        /*003e*/ 	.short	(.L_14 - .L_13)
	.align		4
.L_13:
        /*0040*/ 	.word	index@(gluon_tcgen05)
        /*0044*/ 	.word	0x00000000
.L_14:


//--------------------- .nv.info.gluon_tcgen05    --------------------------
	.section	.nv.info.gluon_tcgen05,"",@"SHT_CUDA_INFO"
	.sectionflags	@""
	.align	4


	//----- nvinfo : EIATTR_CUDA_API_VERSION
	.align		4
        /*0000*/ 	.byte	0x04, 0x37
        /*0002*/ 	.short	(.L_16 - .L_15)
.L_15:
        /*0004*/ 	.word	0x00000081


	//----- nvinfo : EIATTR_KPARAM_INFO
	.align		4
.L_16:
        /*0008*/ 	.byte	0x04, 0x17
        /*000a*/ 	.short	(.L_18 - .L_17)
.L_17:
        /*000c*/ 	.word	0x00000000
        /*0010*/ 	.short	0x000a
        /*0012*/ 	.short	0x0048
        /*0014*/ 	.byte	0x00, 0xf4, 0x21, 0x00


	//----- nvinfo : EIATTR_KPARAM_INFO
	.align		4
.L_18:
        /*0018*/ 	.byte	0x04, 0x17
        /*001a*/ 	.short	(.L_20 - .L_19)
.L_19:
        /*001c*/ 	.word	0x00000000
        /*0020*/ 	.short	0x0009
        /*0022*/ 	.short	0x0040
        /*0024*/ 	.byte	0x00, 0xf4, 0x21, 0x00


	//----- nvinfo : EIATTR_KPARAM_INFO
	.align		4
.L_20:
        /*0028*/ 	.byte	0x04, 0x17
        /*002a*/ 	.short	(.L_22 - .L_21)
.L_21:
        /*002c*/ 	.word	0x00000000
        /*0030*/ 	.short	0x0008
        /*0032*/ 	.short	0x0038
        /*0034*/ 	.byte	0x00, 0xf0, 0x21, 0x00


	//----- nvinfo : EIATTR_KPARAM_INFO
	.align		4
.L_22:
        /*0038*/ 	.byte	0x04, 0x17
        /*003a*/ 	.short	(.L_24 - .L_23)
.L_23:
        /*003c*/ 	.word	0x00000000
        /*0040*/ 	.short	0x0007
        /*0042*/ 	.short	0x0030
        /*0044*/ 	.byte	0x00, 0xf0, 0x21, 0x00


	//----- nvinfo : EIATTR_KPARAM_INFO
	.align		4
.L_24:
        /*0048*/ 	.byte	0x04, 0x17
        /*004a*/ 	.short	(.L_26 - .L_25)
.L_25:
        /*004c*/ 	.word	0x00000000
        /*0050*/ 	.short	0x0006
        /*0052*/ 	.short	0x0028
        /*0054*/ 	.byte	0x00, 0xf0, 0x21, 0x00


	//----- nvinfo : EIATTR_KPARAM_INFO
	.align		4
.L_26:
        /*0058*/ 	.byte	0x04, 0x17
        /*005a*/ 	.short	(.L_28 - .L_27)
.L_27:
        /*005c*/ 	.word	0x00000000
        /*0060*/ 	.short	0x0005
        /*0062*/ 	.short	0x0020
        /*0064*/ 	.byte	0x00, 0xf0, 0x11, 0x00


	//----- nvinfo : EIATTR_KPARAM_INFO
	.align		4
.L_28:
        /*0068*/ 	.byte	0x04, 0x17
        /*006a*/ 	.short	(.L_30 - .L_29)
.L_29:
        /*006c*/ 	.word	0x00000000
        /*0070*/ 	.short	0x0004
        /*0072*/ 	.short	0x001c
        /*0074*/ 	.byte	0x00, 0xf0, 0x11, 0x00


	//----- nvinfo : EIATTR_KPARAM_INFO
	.align		4
.L_30:
        /*0078*/ 	.byte	0x04, 0x17
        /*007a*/ 	.short	(.L_32 - .L_31)
.L_31:
        /*007c*/ 	.word	0x00000000
        /*0080*/ 	.short	0x0003
        /*0082*/ 	.short	0x0018
        /*0084*/ 	.byte	0x00, 0xf0, 0x11, 0x00


	//----- nvinfo : EIATTR_KPARAM_INFO
	.align		4
.L_32:
        /*0088*/ 	.byte	0x04, 0x17
        /*008a*/ 	.short	(.L_34 - .L_33)
.L_33:
        /*008c*/ 	.word	0x00000000
        /*0090*/ 	.short	0x0002
        /*0092*/ 	.short	0x0010
        /*0094*/ 	.byte	0x00, 0xf4, 0x21, 0x00


	//----- nvinfo : EIATTR_KPARAM_INFO
	.align		4
.L_34:
        /*0098*/ 	.byte	0x04, 0x17
        /*009a*/ 	.short	(.L_36 - .L_35)
.L_35:
        /*009c*/ 	.word	0x00000000
        /*00a0*/ 	.short	0x0001
        /*00a2*/ 	.short	0x0008
        /*00a4*/ 	.byte	0x00, 0xf4, 0x21, 0x00


	//----- nvinfo : EIATTR_KPARAM_INFO
	.align		4
.L_36:
        /*00a8*/ 	.byte	0x04, 0x17
        /*00aa*/ 	.short	(.L_38 - .L_37)
.L_37:
        /*00ac*/ 	.word	0x00000000
        /*00b0*/ 	.short	0x0000
        /*00b2*/ 	.short	0x0000
        /*00b4*/ 	.byte	0x00, 0xf4, 0x21, 0x00


	//----- nvinfo : EIATTR_AT_ENTRY_FRAGMENTS
	.align		4
.L_38:
        /*00b8*/ 	.byte	0x04, 0x4f
        /*00ba*/ 	.short	(.L_40 - .L_39)


	//   ....[0]....
.L_39:
        /*00bc*/ 	.word	0x00000004


	//----- nvinfo : EIATTR_RESERVED_SMEM_USED
	.align		4
.L_40:
        /*00c0*/ 	.byte	0x01, 0x41
	.zero		2


	//----- nvinfo : EIATTR_SPARSE_MMA_MASK
	.align		4
        /*00c4*/ 	.byte	0x03, 0x50
        /*00c6*/ 	.short	0x0000


	//----- nvinfo : EIATTR_TCGEN05_1CTA_USED
	.align		4
        /*00c8*/ 	.byte	0x01, 0x51
	.zero		2


	//----- nvinfo : EIATTR_MAXREG_COUNT
	.align		4
        /*00cc*/ 	.byte	0x03, 0x1b
        /*00ce*/ 	.short	0x00ff


	//----- nvinfo : EIATTR_NUM_BARRIERS
	.align		4
        /*00d0*/ 	.byte	0x02, 0x4c
        /*00d2*/ 	.byte	0x01
	.zero		1


	//----- nvinfo : EIATTR_INT_WARP_WIDE_INSTR_OFFSETS
	.align		4
        /*00d4*/ 	.byte	0x04, 0x31
        /*00d6*/ 	.short	(.L_42 - .L_41)


	//   ....[0]....
.L_41:
        /*00d8*/ 	.word	0x00001620


	//   ....[1]....
        /*00dc*/ 	.word	0x00001640


	//   ....[2]....
        /*00e0*/ 	.word	0x000016c0


	//   ....[3]....
        /*00e4*/ 	.word	0x00001a80


	//   ....[4]....
        /*00e8*/ 	.word	0x00001a90


	//   ....[5]....
        /*00ec*/ 	.word	0x00001aa0


	//   ....[6]....
        /*00f0*/ 	.word	0x00001ab0


	//   ....[7]....
        /*00f4*/ 	.word	0x00001ca0


	//   ....[8]....
        /*00f8*/ 	.word	0x00001cb0


	//   ....[9]....
        /*00fc*/ 	.word	0x00001e30


	//   ....[10]....
        /*0100*/ 	.word	0x00001e80


	//   ....[11]....
        /*0104*/ 	.word	0x00001e90


	//   ....[12]....
        /*0108*/ 	.word	0x00001ec0


	//   ....[13]....
        /*010c*/ 	.word	0x00002040


	//   ....[14]....
        /*0110*/ 	.word	0x00002050


	//   ....[15]....
        /*0114*/ 	.word	0x000023a0


	//   ....[16]....
        /*0118*/ 	.word	0x000023b0


	//   ....[17]....
        /*011c*/ 	.word	0x00002820


	//   ....[18]....
        /*0120*/ 	.word	0x00002870


	//----- nvinfo : EIATTR_COOP_GROUP_MASK_REGIDS
	.align		4
.L_42:
        /*0124*/ 	.byte	0x04, 0x29
        /*0126*/ 	.short	(.L_44 - .L_43)


	//   ....[0]....
.L_43:
        /*0128*/ 	.word	0xffffffff


	//   ....[1]....
        /*012c*/ 	.word	0xffffffff


	//   ....[2]....
        /*0130*/ 	.word	0xffffffff


	//   ....[3]....
        /*0134*/ 	.word	0xffffffff


	//   ....[4]....
        /*0138*/ 	.word	0xffffffff


	//   ....[5]....
        /*013c*/ 	.word	0xffffffff


	//   ....[6]....
        /*0140*/ 	.word	0xffffffff


	//   ....[7]....
        /*0144*/ 	.word	0xffffffff


	//   ....[8]....
        /*0148*/ 	.word	0xffffffff


	//   ....[9]....
        /*014c*/ 	.word	0xffffffff


	//----- nvinfo : EIATTR_COOP_GROUP_INSTR_OFFSETS
	.align		4
.L_44:
        /*0150*/ 	.byte	0x04, 0x28
        /*0152*/ 	.short	(.L_46 - .L_45)


	//   ....[0]....
.L_45:
        /*0154*/ 	.word	0x00000050


	//   ....[1]....
        /*0158*/ 	.word	0x00000310


	//   ....[2]....
        /*015c*/ 	.word	0x000004f0


	//   ....[3]....
        /*0160*/ 	.word	0x000009a0


	//   ....[4]....
        /*0164*/ 	.word	0x00000ae0


	//   ....[5]....
        /*0168*/ 	.word	0x00000f50


	//   ....[6]....
        /*016c*/ 	.word	0x00001090


	//   ....[7]....
        /*0170*/ 	.word	0x000014e0


	//   ....[8]....
        /*0174*/ 	.word	0x000026b0


	//   ....[9]....
        /*0178*/ 	.word	0x00002920


	//----- nvinfo : EIATTR_VRC_CTA_INIT_COUNT
	.align		4
.L_46:
        /*017c*/ 	.byte	0x02, 0x4a
        /*017e*/ 	.byte	0x80
	.zero		1


	//----- nvinfo : EIATTR_MBARRIER_INSTR_OFFSETS
	.align		4
        /*0180*/ 	.byte	0x04, 0x39
        /*0182*/ 	.short	(.L_48 - .L_47)


	//   ....[0]....
.L_47:
        /*0184*/ 	.word	0x000016e0
        /*0188*/ 	.word	0x000000ff
        /*018c*/ 	.word	0x00006000
        /*0190*/ 	.short	0x0100
        /*0192*/ 	.byte	0x08
	.zero		1


	//   ....[1]....
        /*0194*/ 	.word	0x000016f0
        /*0198*/ 	.word	0x000000ff
        /*019c*/ 	.word	0x00006020
        /*01a0*/ 	.short	0x0100
        /*01a2*/ 	.byte	0x08
	.zero		1


	//   ....[2]....
        /*01a4*/ 	.word	0x000017a0
        /*01a8*/ 	.word	0x000000ff
        /*01ac*/ 	.word	0x00006008
        /*01b0*/ 	.short	0x0100
        /*01b2*/ 	.byte	0x08
	.zero		1


	//   ....[3]....
        /*01b4*/ 	.word	0x000017b0
        /*01b8*/ 	.word	0x000000ff
        /*01bc*/ 	.word	0x00006028
        /*01c0*/ 	.short	0x0100
        /*01c2*/ 	.byte	0x08
	.zero		1


	//   ....[4]....
        /*01c4*/ 	.word	0x00001890
        /*01c8*/ 	.word	0x000000ff
        /*01cc*/ 	.word	0x00006010
        /*01d0*/ 	.short	0x0100
        /*01d2*/ 	.byte	0x08
	.zero		1


	//   ....[5]....
        /*01d4*/ 	.word	0x000018a0
        /*01d8*/ 	.word	0x000000ff
        /*01dc*/ 	.word	0x00006030
        /*01e0*/ 	.short	0x0100
        /*01e2*/ 	.byte	0x08
	.zero		1


	//   ....[6]....
        /*01e4*/ 	.word	0x000019b0
        /*01e8*/ 	.word	0x000000ff
        /*01ec*/ 	.word	0x00006018
        /*01f0*/ 	.short	0x0100
        /*01f2*/ 	.byte	0x08
	.zero		1


	//   ....[7]....
        /*01f4*/ 	.word	0x000019c0
        /*01f8*/ 	.word	0x000000ff
        /*01fc*/ 	.word	0x00006038
        /*0200*/ 	.short	0x0100
        /*0202*/ 	.byte	0x08
	.zero		1


	//   ....[8]....
        /*0204*/ 	.word	0x00001b90
        /*0208*/ 	.word	0x000000ff
        /*020c*/ 	.word	0x00006000
        /*0210*/ 	.short	0x010a
        /*0212*/ 	.byte	0x08
	.zero		1


	//   ....[9]....
        /*0214*/ 	.word	0x00001d00
        /*0218*/ 	.word	0x000000ff
        /*021c*/ 	.word	0x00006020
        /*0220*/ 	.short	0x010a
        /*0222*/ 	.byte	0x08
	.zero		1


	//   ....[10]....
        /*0224*/ 	.word	0x00001f30
        /*0228*/ 	.word	0x000000ff
        /*022c*/ 	.word	0x00006000
        /*0230*/ 	.short	0x010a
        /*0232*/ 	.byte	0x09
	.zero		1


	//   ....[11]....
        /*0234*/ 	.word	0x00002090
        /*0238*/ 	.word	0x000000ff
        /*023c*/ 	.word	0x00006020
        /*0240*/ 	.short	0x010a
        /*0242*/ 	.byte	0x09
	.zero		1


	//   ....[12]....
        /*0244*/ 	.word	0x00002160
        /*0248*/ 	.word	0x000000ff
        /*024c*/ 	.word	0x00006000
        /*0250*/ 	.short	0x0108
        /*0252*/ 	.byte	0x08
	.zero		1


	//   ....[13]....
        /*0254*/ 	.word	0x00002170
        /*0258*/ 	.word	0x000000ff
        /*025c*/ 	.word	0x00006020
        /*0260*/ 	.short	0x0108
        /*0262*/ 	.byte	0x08
	.zero		1


	//   ....[14]....
        /*0264*/ 	.word	0x000021c0
        /*0268*/ 	.word	0x000000ff
        /*026c*/ 	.word	0x00006008
        /*0270*/ 	.short	0x0108
        /*0272*/ 	.byte	0x08
	.zero		1


	//   ....[15]....
        /*0274*/ 	.word	0x000021d0
        /*0278*/ 	.word	0x000000ff
        /*027c*/ 	.word	0x00006028
        /*0280*/ 	.short	0x0108
        /*0282*/ 	.byte	0x08
	.zero		1


	//   ....[16]....
        /*0284*/ 	.word	0x00002220
        /*0288*/ 	.word	0x000000ff
        /*028c*/ 	.word	0x00006010
        /*0290*/ 	.short	0x0108
        /*0292*/ 	.byte	0x08
	.zero		1


	//   ....[17]....
        /*0294*/ 	.word	0x00002230
        /*0298*/ 	.word	0x000000ff
        /*029c*/ 	.word	0x00006030
        /*02a0*/ 	.short	0x0108
        /*02a2*/ 	.byte	0x08
	.zero		1


	//   ....[18]....
        /*02a4*/ 	.word	0x00002280
        /*02a8*/ 	.word	0x000000ff
        /*02ac*/ 	.word	0x00006018
        /*02b0*/ 	.short	0x0108
        /*02b2*/ 	.byte	0x08
	.zero		1


	//   ....[19]....
        /*02b4*/ 	.word	0x00002290
        /*02b8*/ 	.word	0x000000ff
        /*02bc*/ 	.word	0x00006038
        /*02c0*/ 	.short	0x0108
        /*02c2*/ 	.byte	0x08
	.zero		1


	//   ....[20]....
        /*02c4*/ 	.word	0x00002940
        /*02c8*/ 	.word	0x000000ff
        /*02cc*/ 	.word	0x00006000
        /*02d0*/ 	.short	0x010a
        /*02d2*/ 	.byte	0x08
	.zero		1


	//   ....[21]....
        /*02d4*/ 	.word	0x00002970
        /*02d8*/ 	.word	0x000000ff
        /*02dc*/ 	.word	0x00006020
        /*02e0*/ 	.short	0x010a
        /*02e2*/ 	.byte	0x08
	.zero		1


	//   ....[22]....
        /*02e4*/ 	.word	0x000029a0
        /*02e8*/ 	.word	0x000000ff
        /*02ec*/ 	.word	0x00006000
        /*02f0*/ 	.short	0x010a
        /*02f2*/ 	.byte	0x09
	.zero		1


	//   ....[23]....
        /*02f4*/ 	.word	0x000029d0
        /*02f8*/ 	.word	0x000000ff
        /*02fc*/ 	.word	0x00006020
        /*0300*/ 	.short	0x010a
        /*0302*/ 	.byte	0x09
	.zero		1


	//----- nvinfo : EIATTR_NUM_MBARRIERS
	.align		4
.L_48:
        /*0304*/ 	.byte	0x03, 0x38
        /*0306*/ 	.short	0x0008


	//----- nvinfo : EIATTR_EXIT_INSTR_OFFSETS
	.align		4
        /*0308*/ 	.byte	0x04, 0x1c
        /*030a*/ 	.short	(.L_50 - .L_49)


	//   ....[0]....
.L_49:
        /*030c*/ 	.word	0x00002930


	//----- nvinfo : EIATTR_REQNTID
	.align		4
.L_50:
        /*0310*/ 	.byte	0x04, 0x10
        /*0312*/ 	.short	(.L_52 - .L_51)
.L_51:
        /*0314*/ 	.word	0x00000080
        /*0318*/ 	.word	0x00000001
        /*031c*/ 	.word	0x00000001


	//----- nvinfo : EIATTR_CRS_STACK_SIZE
	.align		4
.L_52:
        /*0320*/ 	.byte	0x04, 0x1e
        /*0322*/ 	.short	(.L_54 - .L_53)
.L_53:
        /*0324*/ 	.word	0x00000000


	//----- nvinfo : EIATTR_CBANK_PARAM_SIZE
	.align		4
.L_54:
        /*0328*/ 	.byte	0x03, 0x19
        /*032a*/ 	.short	0x0050


	//----- nvinfo : EIATTR_PARAM_CBANK
	.align		4
        /*032c*/ 	.byte	0x04, 0x0a
        /*032e*/ 	.short	(.L_56 - .L_55)
	.align		4
.L_55:
        /*0330*/ 	.word	index@(.nv.constant0.gluon_tcgen05)
        /*0334*/ 	.short	0x0380
        /*0336*/ 	.short	0x0050


	//----- nvinfo : EIATTR_SW_WAR
	.align		4
.L_56:
        /*0338*/ 	.byte	0x04, 0x36
        /*033a*/ 	.short	(.L_58 - .L_57)
.L_57:
        /*033c*/ 	.word	0x00000008
.L_58:


//--------------------- .nv.compat                --------------------------
	.section	.nv.compat,"",@"SHT_CUDA_COMPAT_INFO"
	.align	4
        /*0000*/ 	.byte	0x02, 0x02, 0x02, 0x00, 0x02, 0x05, 0x05, 0x00, 0x02, 0x03, 0x03, 0x00, 0x02, 0x06, 0x01, 0x00


//--------------------- .nv.callgraph             --------------------------
	.section	.nv.callgraph,"",@"SHT_CUDA_CALLGRAPH"
	.align	4
	.sectionentsize	8
	.align		4
        /*0000*/ 	.word	0x00000000
	.align		4
        /*0004*/ 	.word	0xffffffff
	.align		4
        /*0008*/ 	.word	0x00000000
	.align		4
        /*000c*/ 	.word	0xfffffffe
	.align		4
        /*0010*/ 	.word	0x00000000
	.align		4
        /*0014*/ 	.word	0xfffffffd
	.align		4
        /*0018*/ 	.word	0x00000000
	.align		4
        /*001c*/ 	.word	0xfffffffc


//--------------------- .text.gluon_tcgen05       --------------------------
	.section	.text.gluon_tcgen05,"ax",@progbits
	.align	128
        .global         gluon_tcgen05
        .type           gluon_tcgen05,@function
        .size           gluon_tcgen05,(.L_x_85 - gluon_tcgen05)
        .other          gluon_tcgen05,@"STO_CUDA_ENTRY STV_DEFAULT"
gluon_tcgen05:
.text.gluon_tcgen05:
[----:B------:R-:W1:Y:S01]  /*0000*/  LDC R1, c[0x0][0x37c] ;  /* 0x0000df00ff017b82 */ /* 0x000e620000000800 */
[----:B------:R-:W2:Y:S02]  /*0010*/  S2R R0, SR_TID.X ;  /* 0x0000000000007919 */ /* 0x000ea40000002100 */
[----:B--2---:R-:W-:-:S13]  /*0020*/  ISETP.GE.U32.AND P2, PT, R0, 0x20, PT ;  /* 0x000000200000780c */ /* 0x004fda0003f46070 */
[----:B------:R-:W-:Y:S05]  /*0030*/  @P2 BRA `(.L_x_0) ;  /* 0x0000000000b82947 */ /* 0x000fea0003800000 */
[----:B------:R-:W2:Y:S01]  /*0040*/  S2UR UR6, SR_CgaCtaId ;  /* 0x00000000000679c3 */ /* 0x000ea20000008800 */
[----:B------:R-:W-:Y:S01]  /*0050*/  NOP ;  /* 0x0000000000007918 */ /* 0x000fe20000000000 */
[----:B------:R-:W-:Y:S02]  /*0060*/  UMOV UR4, 0x40 ;  /* 0x0000004000047882 */ /* 0x000fe40000000000 */
[----:B--2---:R-:W-:-:S09]  /*0070*/  ULEA UR4, UR6, UR4, 0x18 ;  /* 0x0000000406047291 */ /* 0x004fd2000f8ec0ff */
[----:B------:R-:W2:Y:S01]  /*0080*/  LDS.U8 R2, [UR4] ;  /* 0x00000004ff027984 */ /* 0x000ea20008000000 */
[----:B------:R-:W-:Y:S02]  /*0090*/  UMOV UR4, 0x400 ;  /* 0x0000040000047882 */ /* 0x000fe40000000000 */
[----:B------:R-:W-:Y:S01]  /*00a0*/  ULEA UR4, UR6, UR4, 0x18 ;  /* 0x0000000406047291 */ /* 0x000fe2000f8ec0ff */
[----:B--2---:R-:W-:-:S13]  /*00b0*/  ISETP.NE.AND P0, PT, R2, RZ, PT ;  /* 0x000000ff0200720c */ /* 0x004fda0003f05270 */
[----:B------:R-:W-:Y:S05]  /*00c0*/  @P0 BRA `(.L_x_1) ;  /* 0x00000000007c0947 */ /* 0x000fea0003800000 */
[----:B------:R-:W-:-:S13]  /*00d0*/  ELECT P0, URZ, PT ;  /* 0x0000000000ff782f */ /* 0x000fda0003800000 */
[----:B------:R-:W-:Y:S05]  /*00e0*/  @!P0 BRA `(.L_x_2) ;  /* 0x0000000000848947 */ /* 0x000fea0003800000 */
[----:B------:R-:W-:Y:S01]  /*00f0*/  UMOV UR5, 0x2 ;  /* 0x0000000200057882 */ /* 0x000fe20000000000 */
[----:B------:R-:W-:Y:S02]  /*0100*/  IMAD.MOV.U32 R5, RZ, RZ, 0x1 ;  /* 0x00000001ff057424 */ /* 0x000fe400078e00ff */
[----:B------:R-:W-:Y:S02]  /*0110*/  IMAD.MOV.U32 R3, RZ, RZ, 0x3 ;  /* 0x00000003ff037424 */ /* 0x000fe400078e00ff */
[----:B------:R-:W-:Y:S04]  /*0120*/  DEPBAR.LE SB2, 0x36 ;  /* 0x0000ad800000791a */ /* 0x000fe80000000000 */
[----:B------:R-:W2:Y:S02]  /*0130*/  UTCATOMSWS.FIND_AND_SET.ALIGN UP0, UR5, UR5 ;  /* 0x00000005000575e3 */ /* 0x000ea40008000800 */
[----:B--2---:R-:W-:-:S04]  /*0140*/  PLOP3.LUT P0, PT, PT, PT, UP0, 0x80, 0x8 ;  /* 0x000000000008781c */ /* 0x004fc80003f0f008 */
[----:B------:R-:W-:-:S04]  /*0150*/  SEL R2, RZ, 0xffffffff, !P0 ;  /* 0xffffffffff027807 */ /* 0x000fc80004000000 */
[----:B------:R-:W-:Y:S01]  /*0160*/  ISETP.NE.AND P0, PT, R2, RZ, PT ;  /* 0x000000ff0200720c */ /* 0x000fe20003f05270 */
[----:B------:R-:W-:-:S12]  /*0170*/  IMAD.U32 R2, RZ, RZ, UR5 ;  /* 0x00000005ff027e24 */ /* 0x000fd8000f8e00ff */
[----:B------:R-:W-:Y:S05]  /*0180*/  @P0 BRA `(.L_x_3) ;  /* 0x0000000000240947 */ /* 0x000fea0003800000 */
.L_x_4:
[----:B------:R-:W-:Y:S05]  /*0190*/  NANOSLEEP 0x64 ;  /* 0x000000640000795d */ /* 0x000fea0003800000 */
[----:B------:R-:W-:-:S05]  /*01a0*/  UMOV UR5, 0x2 ;  /* 0x0000000200057882 */ /* 0x000fca0000000000 */
[----:B------:R-:W-:Y:S04]  /*01b0*/  DEPBAR.LE SB2, 0x36 ;  /* 0x0000ad800000791a */ /* 0x000fe80000000000 */
[----:B------:R-:W2:Y:S02]  /*01c0*/  UTCATOMSWS.FIND_AND_SET.ALIGN UP0, UR5, UR5 ;  /* 0x00000005000575e3 */ /* 0x000ea40008000800 */
[----:B--2---:R-:W-:-:S04]  /*01d0*/  PLOP3.LUT P0, PT, PT, PT, UP0, 0x80, 0x8 ;  /* 0x000000000008781c */ /* 0x004fc80003f0f008 */
[----:B------:R-:W-:-:S04]  /*01e0*/  SEL R2, RZ, 0xffffffff, !P0 ;  /* 0xffffffffff027807 */ /* 0x000fc80004000000 */
[----:B------:R-:W-:Y:S01]  /*01f0*/  ISETP.NE.AND P0, PT, R2, RZ, PT ;  /* 0x000000ff0200720c */ /* 0x000fe20003f05270 */
[----:B------:R-:W-:-:S12]  /*0200*/  IMAD.U32 R2, RZ, RZ, UR5 ;  /* 0x00000005ff027e24 */ /* 0x000fd8000f8e00ff */
[----:B------:R-:W-:Y:S05]  /*0210*/  @!P0 BRA `(.L_x_4) ;  /* 0xfffffffc00dc8947 */ /* 0x000fea000383ffff */
.L_x_3:
[C---:B------:R-:W-:Y:S01]  /*0220*/  VIADD R4, R2.reuse, 0x10 ;  /* 0x0000001002047836 */ /* 0x040fe20000000000 */
[----:B------:R-:W-:Y:S01]  /*0230*/  UMOV UR5, 0x50 ;  /* 0x0000005000057882 */ /* 0x000fe20000000000 */
[----:B------:R-:W-:Y:S01]  /*0240*/  SHF.L.U32 R3, R3, R2, RZ ;  /* 0x0000000203037219 */ /* 0x000fe200000006ff */
[----:B------:R-:W-:Y:S01]  /*0250*/  ULEA UR5, UR6, UR5, 0x18 ;  /* 0x0000000506057291 */ /* 0x000fe2000f8ec0ff */
[----:B------:R-:W-:Y:S01]  /*0260*/  IMAD.SHL.U32 R2, R2, 0x20, RZ ;  /* 0x0000002002027824 */ /* 0x000fe200078e00ff */
[----:B------:R-:W-:-:S04]  /*0270*/  SHF.L.U32 R4, R5, R4, RZ ;  /* 0x0000000405047219 */ /* 0x000fc800000006ff */
[----:B------:R-:W-:-:S05]  /*0280*/  LOP3.LUT R3, R4, R3, RZ, 0xfc, !PT ;  /* 0x0000000304037212 */ /* 0x000fca00078efcff */
[----:B------:R2:W-:Y:S04]  /*0290*/  ATOMS.OR RZ, [UR5], R3 ;  /* 0x00000003ffff798c */ /* 0x0005e8000b000005 */
[----:B------:R2:W-:Y:S01]  /*02a0*/  STS [UR4], R2 ;  /* 0x00000002ff007988 */ /* 0x0005e20008000804 */
[----:B------:R-:W-:Y:S05]  /*02b0*/  BRA `(.L_x_2) ;  /* 0x0000000000107947 */ /* 0x000fea0003800000 */
.L_x_1:
[----:B------:R-:W-:Y:S01]  /*02c0*/  IMAD.MOV.U32 R3, RZ, RZ, -0x1 ;  /* 0xffffffffff037424 */ /* 0x000fe200078e00ff */
[----:B------:R-:W-:-:S04]  /*02d0*/  MOV R2, 0x300 ;  /* 0x0000030000027802 */ /* 0x000fc80000000f00 */
[----:B------:R2:W-:Y:S03]  /*02e0*/  STS [UR4], R3 ;  /* 0x00000003ff007988 */ /* 0x0005e60008000804 */
[----:B-12---:R-:W-:Y:S05]  /*02f0*/  CALL.REL.NOINC `($__internal_1_$__cuda_sm10x_tcgen05_guardrail_trap_phase_invalid_during_alloc) ;  /* 0x0000002400cc7944 */ /* 0x006fea0003c00000 */
.L_x_2:
[----:B------:R-:W-:Y:S05]  /*0300*/  WARPSYNC.ALL ;  /* 0x0000000000007948 */ /* 0x000fea0003800000 */
[----:B------:R-:W-:Y:S01]  /*0310*/  NOP ;  /* 0x0000000000007918 */ /* 0x000fe20000000000 */
.L_x_0:
[----:B------:R-:W3:Y:S08]  /*0320*/  S2UR UR4, SR_CgaCtaId ;  /* 0x00000000000479c3 */ /* 0x000ef00000008800 */
[----:B------:R-:W-:Y:S01]  /*0330*/  BAR.SYNC.DEFER_BLOCKING 0x0 ;  /* 0x0000000000007b1d */ /* 0x000fe20000010000 */
[----:B------:R-:W-:-:S05]  /*0340*/  LOP3.LUT R68, R0, 0x7f, RZ, 0xc0, !PT ;  /* 0x0000007f00447812 */ /* 0x000fca00078ec0ff */
[----:B------:R-:W-:Y:S02]  /*0350*/  UMOV UR8, 0x400 ;  /* 0x0000040000087882 */ /* 0x000fe40000000000 */
[----:B------:R-:W4:Y:S08]  /*0360*/  LDC R10, c[0x0][0x3a0] ;  /* 0x0000e800ff0a7b82 */ /* 0x000f300000000800 */
[----:B------:R-:W5:Y:S01]  /*0370*/  S2UR UR9, SR_CTAID.Y ;  /* 0x00000000000979c3 */ /* 0x000f620000002600 */
[----:B---3--:R-:W-:-:S09]  /*0380*/  ULEA UR8, UR4, UR8, 0x18 ;  /* 0x0000000804087291 */ /* 0x008fd2000f8ec0ff */
[----:B--2---:R-:W2:Y:S01]  /*0390*/  LDS R3, [UR8] ;  /* 0x00000008ff037984 */ /* 0x004ea20008000800 */
[----:B------:R-:W-:Y:S06]  /*03a0*/  BAR.SYNC.DEFER_BLOCKING 0x0 ;  /* 0x0000000000007b1d */ /* 0x000fec0000010000 */
[----:B------:R-:W-:Y:S05]  /*03b0*/  @P2 BRA `(.L_x_5) ;  /* 0x0000000000182947 */ /* 0x000fea0003800000 */
[----:B------:R-:W-:Y:S01]  /*03c0*/  ELECT P0, URZ, PT ;  /* 0x0000000000ff782f */ /* 0x000fe20003800000 */
[----:B------:R-:W-:Y:S01]  /*03d0*/  IMAD.MOV.U32 R2, RZ, RZ, 0x1 ;  /* 0x00000001ff027424 */ /* 0x000fe200078e00ff */
[----:B------:R-:W-:Y:S01]  /*03e0*/  UMOV UR5, 0x40 ;  /* 0x0000004000057882 */ /* 0x000fe20000000000 */
[----:B------:R-:W-:Y:S01]  /*03f0*/  UVIRTCOUNT.DEALLOC.SMPOOL 0x80 ;  /* 0x000000800000784c */ /* 0x000fe20000000000 */
[----:B------:R-:W-:-:S09]  /*0400*/  ULEA UR5, UR4, UR5, 0x18 ;  /* 0x0000000504057291 */ /* 0x000fd2000f8ec0ff */
[----:B------:R3:W-:Y:S03]  /*0410*/  @P0 STS.U8 [UR5], R2 ;  /* 0x00000002ff000988 */ /* 0x0007e60008000005 */
.L_x_5:
[----:B------:R-:W3:Y:S01]  /*0420*/  S2UR UR4, SR_CTAID.Z ;  /* 0x00000000000479c3 */ /* 0x000ee20000002700 */
[----:B------:R-:W5:Y:S01]  /*0430*/  LDCU UR5, c[0x0][0x370] ;  /* 0x00006e00ff0577ac */ /* 0x000f620008000800 */
[----:B------:R-:W-:Y:S01]  /*0440*/  ISETP.GE.U32.AND P0, PT, R68, 0x20, PT ;  /* 0x000000204400780c */ /* 0x000fe20003f06070 */
[----:B----4-:R-:W-:Y:S01]  /*0450*/  VIADD R5, R10, 0xffffffff ;  /* 0xffffffff0a057836 */ /* 0x010fe20000000000 */
[C---:B------:R-:W-:Y:S01]  /*0460*/  ISETP.NE.U32.AND P3, PT, R68.reuse, RZ, PT ;  /* 0x000000ff4400720c */ /* 0x040fe20003f65070 */
[----:B------:R-:W3:Y:S01]  /*0470*/  LDCU UR6, c[0x0][0x374] ;  /* 0x00006e80ff0677ac */ /* 0x000ee20008000800 */
[----:B------:R-:W-:Y:S01]  /*0480*/  LEA R4, R68, UR8, 0x2 ;  /* 0x0000000844047c11 */ /* 0x000fe2000f8e10ff */
[----:B------:R-:W-:Y:S01]  /*0490*/  BSSY.RECONVERGENT B0, `(.L_x_6) ;  /* 0x0000015000007945 */ /* 0x000fe20003800200 */
[----:B------:R-:W5:Y:S01]  /*04a0*/  S2UR UR7, SR_CTAID.X ;  /* 0x00000000000779c3 */ /* 0x000f620000002500 */
[----:B------:R-:W4:Y:S01]  /*04b0*/  LDCU.64 UR20, c[0x0][0x3c0] ;  /* 0x00007800ff1477ac */ /* 0x000f220008000a00 */
[----:B--2---:R-:W-:-:S05]  /*04c0*/  R2UR UR23, R3 ;  /* 0x00000000031772ca */ /* 0x004fca00000e0000 */
[----:B------:R2:W-:Y:S01]  /*04d0*/  @!P0 STS [R4], RZ ;  /* 0x000000ff04008388 */ /* 0x0005e20000000800 */
[----:B------:R-:W1:Y:S01]  /*04e0*/  LDC R6, c[0x0][0x398] ;  /* 0x0000e600ff067b82 */ /* 0x000e620000000800 */
[----:B------:R-:W-:Y:S02]  /*04f0*/  NOP ;  /* 0x0000000000007918 */ /* 0x000fe40000000000 */
[----:B------:R2:W-:Y:S01]  /*0500*/  @!P3 STS [UR8+0x20], R5 ;  /* 0x00002005ff00b988 */ /* 0x0005e20008000808 */
[----:B---3-5:R-:W-:-:S04]  /*0510*/  UIMAD UR4, UR4, UR6, UR9 ;  /* 0x00000006040472a4 */ /* 0x028fc8000f8e0209 */
[----:B------:R-:W-:-:S04]  /*0520*/  UIMAD UR4, UR4, UR5, UR7 ;  /* 0x00000005040472a4 */ /* 0x000fc8000f8e0207 */
[----:B------:R-:W-:-:S04]  /*0530*/  UIMAD UR4, UR4, 0x180, URZ ;  /* 0x00000180040478a4 */ /* 0x000fc8000f8e02ff */
[----:B----4-:R-:W-:Y:S01]  /*0540*/  UIADD3 UR24, UP0, UPT, UR4, UR20, URZ ;  /* 0x0000001404187290 */ /* 0x010fe2000ff1e0ff */
[----:B-1----:R-:W-:-:S03]  /*0550*/  VIADD R6, R6, 0xffffffff ;  /* 0xffffffff06067836 */ /* 0x002fc60000000000 */
[----:B------:R-:W-:Y:S01]  /*0560*/  ULEA.HI.X.SX32 UR25, UR4, UR21, 0x1, UP0 ;  /* 0x0000001504197291 */ /* 0x000fe200080f0eff */
[----:B--2---:R-:W-:Y:S11]  /*0570*/  @P3 BRA `(.L_x_7) ;  /* 0x0000000000183947 */ /* 0x004ff60003800000 */
[----:B------:R-:W1:Y:S01]  /*0580*/  LDS R2, [UR8+0x8] ;  /* 0x00000808ff027984 */ /* 0x000e620008000800 */
[----:B------:R-:W2:Y:S01]  /*0590*/  LDC.64 R8, c[0x0][0x380] ;  /* 0x0000e000ff087b82 */ /* 0x000ea20000000a00 */
[----:B------:R-:W-:Y:S02]  /*05a0*/  IMAD.MOV.U32 R3, RZ, RZ, 0x70 ;  /* 0x00000070ff037424 */ /* 0x000fe400078e00ff */
[----:B--2---:R2:W-:Y:S03]  /*05b0*/  STS.64 [UR8], R8 ;  /* 0x00000008ff007988 */ /* 0x0045e60008000a08 */
[----:B-1----:R-:W-:-:S05]  /*05c0*/  LOP3.LUT R2, R2, 0x10, R3, 0xd8, !PT ;  /* 0x0000001002027812 */ /* 0x002fca00078ed803 */
[----:B------:R2:W-:Y:S02]  /*05d0*/  STS [UR8+0x8], R2 ;  /* 0x00000802ff007988 */ /* 0x0005e40008000808 */
.L_x_7:
[----:B------:R-:W-:Y:S05]  /*05e0*/  BSYNC.RECONVERGENT B0 ;  /* 0x0000000000007941 */ /* 0x000fea0003800200 */
.L_x_6:
[----:B------:R-:W-:Y:S04]  /*05f0*/  BSSY.RECONVERGENT B0, `(.L_x_8) ;  /* 0x000000a000007945 */ /* 0x000fe80003800200 */
[----:B------:R-:W-:Y:S05]  /*0600*/  @P3 BRA `(.L_x_9) ;  /* 0x0000000000203947 */ /* 0x000fea0003800000 */
[----:B--2---:R-:W1:Y:S01]  /*0610*/  LDS R2, [UR8+0x34] ;  /* 0x00003408ff027984 */ /* 0x004e620008000800 */
[----:B------:R-:W-:Y:S02]  /*0620*/  IMAD.MOV.U32 R3, RZ, RZ, 0x1f000000 ;  /* 0x1f000000ff037424 */ /* 0x000fe400078e00ff */
[----:B------:R-:W-:Y:S01]  /*0630*/  @!P3 IMAD.MOV.U32 R7, RZ, RZ, 0x7f ;  /* 0x0000007fff07b424 */ /* 0x000fe200078e00ff */
[----:B------:R-:W2:Y:S02]  /*0640*/  @!P3 LDS R8, [UR8+0x38] ;  /* 0x00003808ff08b984 */ /* 0x000ea40008000800 */
[----:B-1----:R-:W-:Y:S02]  /*0650*/  LOP3.LUT R2, R2, 0xff000000, R3, 0xb8, !PT ;  /* 0xff00000002027812 */ /* 0x002fe400078eb803 */
[----:B--2---:R-:W-:-:S03]  /*0660*/  @!P3 LOP3.LUT R3, R8, 0xff, R7, 0xb8, !PT ;  /* 0x000000ff0803b812 */ /* 0x004fc600078eb807 */
[----:B------:R1:W-:Y:S04]  /*0670*/  STS [UR8+0x34], R2 ;  /* 0x00003402ff007988 */ /* 0x0003e80008000808 */
[----:B------:R1:W-:Y:S02]  /*0680*/  @!P3 STS [UR8+0x38], R3 ;  /* 0x00003803ff00b988 */ /* 0x0003e40008000808 */
.L_x_9:
[----:B------:R-:W-:Y:S05]  /*0690*/  BSYNC.RECONVERGENT B0 ;  /* 0x0000000000007941 */ /* 0x000fea0003800200 */
.L_x_8:
[----:B------:R-:W-:Y:S04]  /*06a0*/  BSSY.RECONVERGENT B0, `(.L_x_10) ;  /* 0x000000a000007945 */ /* 0x000fe80003800200 */
[----:B------:R-:W-:Y:S05]  /*06b0*/  @P3 BRA `(.L_x_11) ;  /* 0x0000000000203947 */ /* 0x000fea0003800000 */
[----:B-12---:R-:W1:Y:S01]  /*06c0*/  LDS R2, [UR8+0x1c] ;  /* 0x00001c08ff027984 */ /* 0x006e620008000800 */
[----:B------:R-:W2:Y:S03]  /*06d0*/  LDC.64 R8, c[0x0][0x3a8] ;  /* 0x0000ea00ff087b82 */ /* 0x000ea60000000a00 */
[----:B------:R3:W-:Y:S01]  /*06e0*/  STS [UR8+0x24], R6 ;  /* 0x00002406ff007988 */ /* 0x0007e20008000808 */
[--C-:B--2---:R-:W-:Y:S02]  /*06f0*/  SHF.R.U32.HI R7, RZ, 0x4, R9.reuse ;  /* 0x00000004ff077819 */ /* 0x104fe40000011609 */
[----:B------:R-:W-:-:S05]  /*0700*/  SHF.R.U64 R3, R8, 0x4, R9 ;  /* 0x0000000408037819 */ /* 0x000fca0000001209 */
[----:B------:R3:W-:Y:S01]  /*0710*/  STS [UR8+0xc], R3 ;  /* 0x00000c03ff007988 */ /* 0x0007e20008000808 */
[----:B-1----:R-:W-:-:S05]  /*0720*/  LOP3.LUT R2, R2, 0xf, R7, 0xb8, !PT ;  /* 0x0000000f02027812 */ /* 0x002fca00078eb807 */
[----:B------:R3:W-:Y:S02]  /*0730*/  STS [UR8+0x1c], R2 ;  /* 0x00001c02ff007988 */ /* 0x0007e40008000808 */
.L_x_11:
[----:B------:R-:W-:Y:S05]  /*0740*/  BSYNC.RECONVERGENT B0 ;  /* 0x0000000000007941 */ /* 0x000fea0003800200 */
.L_x_10:
[----:B------:R-:W-:Y:S04]  /*0750*/  BSSY.RECONVERGENT B1, `(.L_x_12) ;  /* 0x000001d000017945 */ /* 0x000fe80003800200 */
[----:B------:R-:W-:Y:S04]  /*0760*/  BSSY.RELIABLE B0, `(.L_x_13) ;  /* 0x0000018000007945 */ /* 0x000fe80003800100 */
[----:B------:R-:W-:Y:S05]  /*0770*/  @P3 BRA `(.L_x_14) ;  /* 0x00000000001c3947 */ /* 0x000fea0003800000 */
[----:B-123--:R-:W1:Y:S02]  /*0780*/  LDS R2, [UR8+0x34] ;  /* 0x00003408ff027984 */ /* 0x00ee640008000800 */
[----:B-1----:R-:W-:-:S05]  /*0790*/  LOP3.LUT R2, R2, 0x7, RZ, 0xb8, !PT ;  /* 0x0000000702027812 */ /* 0x002fca00078eb8ff */
[----:B------:R1:W-:Y:S01]  /*07a0*/  STS [UR8+0x34], R2 ;  /* 0x00003402ff007988 */ /* 0x0003e20008000808 */
[----:B------:R-:W-:Y:S05]  /*07b0*/  @P3 BRA `(.L_x_15) ;  /* 0x00000000001c3947 */ /* 0x000fea0003800000 */
[----:B-1----:R-:W1:Y:S02]  /*07c0*/  LDS R2, [UR8+0x34] ;  /* 0x00003408ff027984 */ /* 0x002e640008000800 */
[----:B-1----:R-:W-:-:S05]  /*07d0*/  LOP3.LUT R2, R2, 0x38, RZ, 0xb8, !PT ;  /* 0x0000003802027812 */ /* 0x002fca00078eb8ff */
[----:B------:R4:W-:Y:S02]  /*07e0*/  STS [UR8+0x34], R2 ;  /* 0x00003402ff007988 */ /* 0x0009e40008000808 */
.L_x_14:
[----:B------:R-:W-:Y:S05]  /*07f0*/  @P3 BRA `(.L_x_16) ;  /* 0x00000000001c3947 */ /* 0x000fea0003800000 */
[----:B-1234-:R-:W1:Y:S02]  /*0800*/  LDS R2, [UR8+0x8] ;  /* 0x00000808ff027984 */ /* 0x01ee640008000800 */
[----:B-1----:R-:W-:-:S05]  /*0810*/  LOP3.LUT R2, R2, 0x780, RZ, 0xb8, !PT ;  /* 0x0000078002027812 */ /* 0x002fca00078eb8ff */
[----:B------:R2:W-:Y:S02]  /*0820*/  STS [UR8+0x8], R2 ;  /* 0x00000802ff007988 */ /* 0x0005e40008000808 */
.L_x_15:
[----:B------:R-:W-:Y:S05]  /*0830*/  @P3 BRA `(.L_x_17) ;  /* 0x0000000000283947 */ /* 0x000fea0003800000 */
[----:B-12---:R-:W1:Y:S02]  /*0840*/  LDS R2, [UR8+0x8] ;  /* 0x00000808ff027984 */ /* 0x006e640008000800 */
[----:B-1----:R-:W-:-:S05]  /*0850*/  LOP3.LUT R2, R2, 0x1800, RZ, 0xb8, !PT ;  /* 0x0000180002027812 */ /* 0x002fca00078eb8ff */
[----:B------:R5:W-:Y:S02]  /*0860*/  STS [UR8+0x8], R2 ;  /* 0x00000802ff007988 */ /* 0x000be40008000808 */
.L_x_16:
[----:B------:R-:W-:Y:S05]  /*0870*/  @P3 BREAK.RELIABLE B0 ;  /* 0x0000000000003942 */ /* 0x000fea0003800100 */
[----:B------:R-:W-:Y:S05]  /*0880*/  @P3 BRA `(.L_x_18) ;  /* 0x0000000000243947 */ /* 0x000fea0003800000 */
[----:B-1-3--:R-:W1:Y:S01]  /*0890*/  LDS R3, [UR8+0x8] ;  /* 0x00000808ff037984 */ /* 0x00ae620008000800 */
[----:B--2-45:R-:W-:-:S05]  /*08a0*/  IMAD.MOV.U32 R2, RZ, RZ, 0x6000 ;  /* 0x00006000ff027424 */ /* 0x034fca00078e00ff */
[----:B-1----:R-:W-:-:S04]  /*08b0*/  LOP3.LUT R2, R3, 0x2000, R2, 0xd8, !PT ;  /* 0x0000200003027812 */ /* 0x002fc800078ed802 */
[----:B------:R-:W-:-:S05]  /*08c0*/  LOP3.LUT R2, R2, 0x400000, RZ, 0xb8, !PT ;  /* 0x0040000002027812 */ /* 0x000fca00078eb8ff */
[----:B------:R3:W-:Y:S02]  /*08d0*/  STS [UR8+0x8], R2 ;  /* 0x00000802ff007988 */ /* 0x0007e40008000808 */
.L_x_17:
[----:B------:R-:W-:Y:S05]  /*08e0*/  BSYNC.RELIABLE B0 ;  /* 0x0000000000007941 */ /* 0x000fea0003800100 */
.L_x_13:
[----:B-123--:R-:W1:Y:S02]  /*08f0*/  @!P3 LDS R2, [UR8+0x8] ;  /* 0x00000808ff02b984 */ /* 0x00ee640008000800 */
[----:B-1----:R-:W-:-:S05]  /*0900*/  @!P3 LOP3.LUT R2, R2, 0x8000, RZ, 0xb8, !PT ;  /* 0x000080000202b812 */ /* 0x002fca00078eb8ff */
[----:B------:R1:W-:Y:S02]  /*0910*/  @!P3 STS [UR8+0x8], R2 ;  /* 0x00000802ff00b988 */ /* 0x0003e40008000808 */
.L_x_18:
[----:B------:R-:W-:Y:S05]  /*0920*/  BSYNC.RECONVERGENT B1 ;  /* 0x0000000000017941 */ /* 0x000fea0003800200 */
.L_x_12:
[----:B------:R-:W-:Y:S05]  /*0930*/  WARPSYNC.ALL ;  /* 0x0000000000007948 */ /* 0x000fea0003800000 */
[----:B------:R-:W-:Y:S01]  /*0940*/  NOP ;  /* 0x0000000000007918 */ /* 0x000fe20000000000 */
[----:B------:R-:W1:Y:S02]  /*0950*/  LDC R7, c[0x0][0x39c] ;  /* 0x0000e700ff077b82 */ /* 0x000e640000000800 */
[----:B-1----:R-:W-:Y:S01]  /*0960*/  VIADD R7, R7, 0xffffffff ;  /* 0xffffffff07077836 */ /* 0x002fe20000000000 */
[----:B------:R-:W-:Y:S06]  /*0970*/  @P0 BRA `(.L_x_19) ;  /* 0x0000000000300947 */ /* 0x000fec0003800000 */
[----:B--2345:R-:W1:Y:S01]  /*0980*/  S2R R2, SR_LANEID ;  /* 0x0000000000027919 */ /* 0x03ce620000000000 */
[----:B------:R-:W-:Y:S05]  /*0990*/  WARPSYNC.ALL ;  /* 0x0000000000007948 */ /* 0x000fea0003800000 */
[----:B------:R-:W-:Y:S01]  /*09a0*/  NOP ;  /* 0x0000000000007918 */ /* 0x000fe20000000000 */
[----:B-1----:R-:W-:-:S05]  /*09b0*/  IMAD.SHL.U32 R8, R2, 0x4, RZ ;  /* 0x0000000402087824 */ /* 0x002fca00078e00ff */
[----:B------:R-:W1:Y:S01]  /*09c0*/  LDS R9, [R8+UR8] ;  /* 0x0000000808097984 */ /* 0x000e620008000800 */
[----:B------:R-:W-:-:S05]  /*09d0*/  IADD3 R2, P1, PT, R8, UR24, RZ ;  /* 0x0000001808027c10 */ /* 0x000fca000ff3e0ff */
[----:B------:R-:W-:-:S05]  /*09e0*/  IMAD.X R3, RZ, RZ, UR25, P1 ;  /* 0x00000019ff037e24 */ /* 0x000fca00088e06ff */
[----:B-1----:R1:W2:Y:S01]  /*09f0*/  ATOMG.E.EXCH.STRONG.GPU PT, RZ, [R2], R9 ;  /* 0x0000000902ff73a8 */ /* 0x0022a200041ee100 */
[----:B------:R-:W-:-:S04]  /*0a00*/  DEPBAR {5,4,3,2,1,0} ;  /* 0x0000003f0000791a */ /* 0x000fc80000000000 */
[----:B------:R-:W3:Y:S02]  /*0a10*/  CCTL.E.C.LDCU.IV.DEEP [UR24] ;  /* 0x0000000018007540 */ /* 0x000ee40009c08000 */
[----:B---3--:R1:W-:Y:S01]  /*0a20*/  UTMACCTL.IV [UR24] ;  /* 0x00000000180079b9 */ /* 0x0083e20008000000 */
[----:B------:R-:W-:Y:S01]  /*0a30*/  NOP ;  /* 0x0000000000007918 */ /* 0x000fe20000000000 */
.L_x_19:
[----:B------:R-:W-:Y:S05]  /*0a40*/  @P0 BRA `(.L_x_20) ;  /* 0x00000000000c0947 */ /* 0x000fea0003800000 */
[----:B------:R0:W-:Y:S01]  /*0a50*/  UTMACMDFLUSH ;  /* 0x00000000000079b7 */ /* 0x0001e20000000000 */
[----:B------:R-:W-:Y:S05]  /*0a60*/  @P0 BRA `(.L_x_20) ;  /* 0x0000000000040947 */ /* 0x000fea0003800000 */
[----:B------:R-:W-:-:S04]  /*0a70*/  DEPBAR.LE SB0, 0x0 ;  /* 0x000080000000791a */ /* 0x000fc80000000000 */
.L_x_20:
[----:B------:R-:W-:Y:S05]  /*0a80*/  WARPSYNC.ALL ;  /* 0x0000000000007948 */ /* 0x000fea0003800000 */
[----:B------:R-:W-:Y:S01]  /*0a90*/  NOP ;  /* 0x0000000000007918 */ /* 0x000fe20000000000 */
[----:B--2---:R-:W-:Y:S06]  /*0aa0*/  BAR.SYNC.DEFER_BLOCKING 0x0 ;  /* 0x0000000000007b1d */ /* 0x004fec0000010000 */
[----:B------:R-:W-:Y:S02]  /*0ab0*/  BSSY.RECONVERGENT B1, `(.L_x_21) ;  /* 0x000000b000017945 */ /* 0x000fe40003800200 */
[----:B------:R-:W-:Y:S06]  /*0ac0*/  BAR.SYNC.DEFER_BLOCKING 0x0 ;  /* 0x0000000000007b1d */ /* 0x000fec0000010000 */
[----:B------:R2:W-:Y:S01]  /*0ad0*/  @!P0 STS [R4], RZ ;  /* 0x000000ff04008388 */ /* 0x0005e20000000800 */
[----:B------:R-:W-:Y:S01]  /*0ae0*/  NOP ;  /* 0x0000000000007918 */ /* 0x000fe20000000000 */
[----:B------:R-:W-:Y:S05]  /*0af0*/  @P3 BRA `(.L_x_22) ;  /* 0x0000000000183947 */ /* 0x000fea0003800000 */
[----:B-1-345:R-:W1:Y:S01]  /*0b00*/  LDS R2, [UR8+0x8] ;  /* 0x00000808ff027984 */ /* 0x03ae620008000800 */
[----:B------:R-:W3:Y:S01]  /*0b10*/  LDC.64 R8, c[0x0][0x388] ;  /* 0x0000e200ff087b82 */ /* 0x000ee20000000a00 */
[----:B------:R-:W-:Y:S02]  /*0b20*/  IMAD.MOV.U32 R3, RZ, RZ, 0x70 ;  /* 0x00000070ff037424 */ /* 0x000fe400078e00ff */
[----:B---3--:R3:W-:Y:S03]  /*0b30*/  STS.64 [UR8], R8 ;  /* 0x00000008ff007988 */ /* 0x0087e60008000a08 */
[----:B-1----:R-:W-:-:S05]  /*0b40*/  LOP3.LUT R2, R2, 0x10, R3, 0xd8, !PT ;  /* 0x0000001002027812 */ /* 0x002fca00078ed803 */
[----:B------:R3:W-:Y:S02]  /*0b50*/  STS [UR8+0x8], R2 ;  /* 0x00000802ff007988 */ /* 0x0007e40008000808 */
.L_x_22:
[----:B-1----:R-:W-:Y:S05]  /*0b60*/  BSYNC.RECONVERGENT B1 ;  /* 0x0000000000017941 */ /* 0x002fea0003800200 */
.L_x_21:
[----:B------:R-:W-:Y:S04]  /*0b70*/  BSSY.RECONVERGENT B1, `(.L_x_23) ;  /* 0x000000a000017945 */ /* 0x000fe80003800200 */
[----:B------:R-:W-:Y:S05]  /*0b80*/  @P3 BRA `(.L_x_24) ;  /* 0x0000000000203947 */ /* 0x000fea0003800000 */
[----:B---345:R-:W1:Y:S01]  /*0b90*/  LDS R2, [UR8+0x34] ;  /* 0x00003408ff027984 */ /* 0x038e620008000800 */
[----:B------:R-:W-:Y:S02]  /*0ba0*/  IMAD.MOV.U32 R3, RZ, RZ, 0x3f000000 ;  /* 0x3f000000ff037424 */ /* 0x000fe400078e00ff */
[----:B------:R-:W-:Y:S01]  /*0bb0*/  @!P3 IMAD.MOV.U32 R8, RZ, RZ, 0x1f ;  /* 0x0000001fff08b424 */ /* 0x000fe200078e00ff */
[----:B------:R-:W3:Y:S02]  /*0bc0*/  @!P3 LDS R9, [UR8+0x38] ;  /* 0x00003808ff09b984 */ /* 0x000ee40008000800 */
[----:B-1----:R-:W-:Y:S02]  /*0bd0*/  LOP3.LUT R2, R2, 0xff000000, R3, 0xb8, !PT ;  /* 0xff00000002027812 */ /* 0x002fe400078eb803 */
[----:B---3--:R-:W-:-:S03]  /*0be0*/  @!P3 LOP3.LUT R3, R9, 0xff, R8, 0xb8, !PT ;  /* 0x000000ff0903b812 */ /* 0x008fc600078eb808 */
[----:B------:R1:W-:Y:S04]  /*0bf0*/  STS [UR8+0x34], R2 ;  /* 0x00003402ff007988 */ /* 0x0003e80008000808 */
[----:B------:R1:W-:Y:S02]  /*0c00*/  @!P3 STS [UR8+0x38], R3 ;  /* 0x00003803ff00b988 */ /* 0x0003e40008000808 */
.L_x_24:
[----:B------:R-:W-:Y:S05]  /*0c10*/  BSYNC.RECONVERGENT B1 ;  /* 0x0000000000017941 */ /* 0x000fea0003800200 */
.L_x_23:
[----:B------:R-:W-:Y:S04]  /*0c20*/  BSSY.RECONVERGENT B1, `(.L_x_25) ;  /* 0x0000004000017945 */ /* 0x000fe80003800200 */
[----:B------:R-:W-:Y:S05]  /*0c30*/  @P3 BRA `(.L_x_26) ;  /* 0x0000000000083947 */ /* 0x000fea0003800000 */
[----:B------:R1:W-:Y:S04]  /*0c40*/  STS [UR8+0x24], R5 ;  /* 0x00002405ff007988 */ /* 0x0003e80008000808 */
[----:B------:R1:W-:Y:S02]  /*0c50*/  STS [UR8+0x20], R7 ;  /* 0x00002007ff007988 */ /* 0x0003e40008000808 */
.L_x_26:
[----:B------:R-:W-:Y:S05]  /*0c60*/  BSYNC.RECONVERGENT B1 ;  /* 0x0000000000017941 */ /* 0x000fea0003800200 */
.L_x_25:
[----:B------:R-:W-:Y:S04]  /*0c70*/  BSSY.RECONVERGENT B2, `(.L_x_27) ;  /* 0x0000025000027945 */ /* 0x000fe80003800200 */
[----:B------:R-:W-:Y:S04]  /*0c80*/  BSSY.RELIABLE B1, `(.L_x_28) ;  /* 0x0000020000017945 */ /* 0x000fe80003800100 */
[----:B------:R-:W-:Y:S05]  /*0c90*/  @P3 BRA `(.L_x_29) ;  /* 0x00000000002c3947 */ /* 0x000fea0003800000 */
[----:B-1-345:R-:W1:Y:S01]  /*0ca0*/  LDS R2, [UR8+0x1c] ;  /* 0x00001c08ff027984 */ /* 0x03ae620008000800 */
[----:B------:R-:W3:Y:S02]  /*0cb0*/  LDC.64 R8, c[0x0][0x3b0] ;  /* 0x0000ec00ff087b82 */ /* 0x000ee40000000a00 */
[--C-:B---3--:R-:W-:Y:S02]  /*0cc0*/  SHF.R.U32.HI R5, RZ, 0x4, R9.reuse ;  /* 0x00000004ff057819 */ /* 0x108fe40000011609 */
[----:B------:R-:W-:-:S05]  /*0cd0*/  SHF.R.U64 R3, R8, 0x4, R9 ;  /* 0x0000000408037819 */ /* 0x000fca0000001209 */
[----:B------:R3:W-:Y:S01]  /*0ce0*/  STS [UR8+0xc], R3 ;  /* 0x00000c03ff007988 */ /* 0x0007e20008000808 */
[----:B-1----:R-:W-:-:S05]  /*0cf0*/  LOP3.LUT R2, R2, 0xf, R5, 0xb8, !PT ;  /* 0x0000000f02027812 */ /* 0x002fca00078eb805 */
[----:B------:R3:W-:Y:S01]  /*0d00*/  STS [UR8+0x1c], R2 ;  /* 0x00001c02ff007988 */ /* 0x0007e20008000808 */
[----:B------:R-:W-:Y:S05]  /*0d10*/  @P3 BRA `(.L_x_30) ;  /* 0x00000000001c3947 */ /* 0x000fea0003800000 */
[----:B---3--:R-:W1:Y:S02]  /*0d20*/  LDS R2, [UR8+0x34] ;  /* 0x00003408ff027984 */ /* 0x008e640008000800 */
[----:B-1----:R-:W-:-:S05]  /*0d30*/  LOP3.LUT R2, R2, 0x7, RZ, 0xb8, !PT ;  /* 0x0000000702027812 */ /* 0x002fca00078eb8ff */
[----:B------:R1:W-:Y:S02]  /*0d40*/  STS [UR8+0x34], R2 ;  /* 0x00003402ff007988 */ /* 0x0003e40008000808 */
.L_x_29:
[----:B------:R-:W-:Y:S05]  /*0d50*/  @P3 BRA `(.L_x_31) ;  /* 0x00000000001c3947 */ /* 0x000fea0003800000 */
[----:B-1-345:R-:W1:Y:S02]  /*0d60*/  LDS R2, [UR8+0x34] ;  /* 0x00003408ff027984 */ /* 0x03ae640008000800 */
[----:B-1----:R-:W-:-:S05]  /*0d70*/  LOP3.LUT R2, R2, 0x38, RZ, 0xb8, !PT ;  /* 0x0000003802027812 */ /* 0x002fca00078eb8ff */
[----:B------:R1:W-:Y:S02]  /*0d80*/  STS [UR8+0x34], R2 ;  /* 0x00003402ff007988 */ /* 0x0003e40008000808 */
.L_x_30:
[----:B------:R-:W-:Y:S05]  /*0d90*/  @P3 BRA `(.L_x_32) ;  /* 0x00000000001c3947 */ /* 0x000fea0003800000 */
[----:B-1-3--:R-:W1:Y:S02]  /*0da0*/  LDS R2, [UR8+0x8] ;  /* 0x00000808ff027984 */ /* 0x00ae640008000800 */
[----:B-1----:R-:W-:-:S05]  /*0db0*/  LOP3.LUT R2, R2, 0x780, RZ, 0xb8, !PT ;  /* 0x0000078002027812 */ /* 0x002fca00078eb8ff */
[----:B------:R1:W-:Y:S02]  /*0dc0*/  STS [UR8+0x8], R2 ;  /* 0x00000802ff007988 */ /* 0x0003e40008000808 */
.L_x_31:
[----:B------:R-:W-:Y:S05]  /*0dd0*/  @P3 BRA `(.L_x_33) ;  /* 0x0000000000283947 */ /* 0x000fea0003800000 */
[----:B-1-345:R-:W1:Y:S02]  /*0de0*/  LDS R2, [UR8+0x8] ;  /* 0x00000808ff027984 */ /* 0x03ae640008000800 */
[----:B-1----:R-:W-:-:S05]  /*0df0*/  LOP3.LUT R2, R2, 0x1800, RZ, 0xb8, !PT ;  /* 0x0000180002027812 */ /* 0x002fca00078eb8ff */
[----:B------:R4:W-:Y:S02]  /*0e00*/  STS [UR8+0x8], R2 ;  /* 0x00000802ff007988 */ /* 0x0009e40008000808 */
.L_x_32:
[----:B------:R-:W-:Y:S05]  /*0e10*/  @P3 BREAK.RELIABLE B1 ;  /* 0x0000000000013942 */ /* 0x000fea0003800100 */
[----:B------:R-:W-:Y:S05]  /*0e20*/  @P3 BRA `(.L_x_34) ;  /* 0x0000000000243947 */ /* 0x000fea0003800000 */
[----:B-1-34-:R-:W1:Y:S01]  /*0e30*/  LDS R2, [UR8+0x8] ;  /* 0x00000808ff027984 */ /* 0x01ae620008000800 */
[----:B------:R-:W-:-:S05]  /*0e40*/  IMAD.MOV.U32 R3, RZ, RZ, 0x6000 ;  /* 0x00006000ff037424 */ /* 0x000fca00078e00ff */
[----:B-1----:R-:W-:-:S04]  /*0e50*/  LOP3.LUT R2, R2, 0x4000, R3, 0xd8, !PT ;  /* 0x0000400002027812 */ /* 0x002fc800078ed803 */
[----:B------:R-:W-:-:S05]  /*0e60*/  LOP3.LUT R2, R2, 0x400000, RZ, 0xb8, !PT ;  /* 0x0040000002027812 */ /* 0x000fca00078eb8ff */
[----:B------:R1:W-:Y:S02]  /*0e70*/  STS [UR8+0x8], R2 ;  /* 0x00000802ff007988 */ /* 0x0003e40008000808 */
.L_x_33:
[----:B------:R-:W-:Y:S05]  /*0e80*/  BSYNC.RELIABLE B1 ;  /* 0x0000000000017941 */ /* 0x000fea0003800100 */
.L_x_28:
[----:B-1-345:R-:W1:Y:S02]  /*0e90*/  @!P3 LDS R2, [UR8+0x8] ;  /* 0x00000808ff02b984 */ /* 0x03ae640008000800 */
[----:B-1----:R-:W-:-:S05]  /*0ea0*/  @!P3 LOP3.LUT R2, R2, 0x8000, RZ, 0xb8, !PT ;  /* 0x000080000202b812 */ /* 0x002fca00078eb8ff */
[----:B------:R5:W-:Y:S02]  /*0eb0*/  @!P3 STS [UR8+0x8], R2 ;  /* 0x00000802ff00b988 */ /* 0x000be40008000808 */
.L_x_34:
[----:B------:R-:W-:Y:S05]  /*0ec0*/  BSYNC.RECONVERGENT B2 ;  /* 0x0000000000027941 */ /* 0x000fea0003800200 */
.L_x_27:
[----:B------:R-:W-:Y:S05]  /*0ed0*/  WARPSYNC.ALL ;  /* 0x0000000000007948 */ /* 0x000fea0003800000 */
[----:B------:R-:W-:Y:S01]  /*0ee0*/  NOP ;  /* 0x0000000000007918 */ /* 0x000fe20000000000 */
[----:B------:R-:W-:-:S04]  /*0ef0*/  UIADD3 UR5, UPT, UPT, UR4, 0x80, URZ ;  /* 0x0000008004057890 */ /* 0x000fc8000fffe0ff */
[----:B------:R-:W-:-:S04]  /*0f00*/  UIADD3 UR26, UP0, UPT, UR5, UR20, URZ ;  /* 0x00000014051a7290 */ /* 0x000fc8000ff1e0ff */
[----:B------:R-:W-:Y:S01]  /*0f10*/  ULEA.HI.X.SX32 UR27, UR5, UR21, 0x1, UP0 ;  /* 0x00000015051b7291 */ /* 0x000fe200080f0eff */
[----:B------:R-:W-:Y:S11]  /*0f20*/  @P0 BRA `(.L_x_35) ;  /* 0x0000000000300947 */ /* 0x000ff60003800000 */
[----:B-1-345:R-:W1:Y:S01]  /*0f30*/  S2R R2, SR_LANEID ;  /* 0x0000000000027919 */ /* 0x03ae620000000000 */
[----:B------:R-:W-:Y:S05]  /*0f40*/  WARPSYNC.ALL ;  /* 0x0000000000007948 */ /* 0x000fea0003800000 */
[----:B------:R-:W-:Y:S01]  /*0f50*/  NOP ;  /* 0x0000000000007918 */ /* 0x000fe20000000000 */
[----:B-1----:R-:W-:-:S05]  /*0f60*/  IMAD.SHL.U32 R8, R2, 0x4, RZ ;  /* 0x0000000402087824 */ /* 0x002fca00078e00ff */
[----:B------:R-:W1:Y:S01]  /*0f70*/  LDS R5, [R8+UR8] ;  /* 0x0000000808057984 */ /* 0x000e620008000800 */
[----:B------:R-:W-:-:S05]  /*0f80*/  IADD3 R2, P1, PT, R8, UR26, RZ ;  /* 0x0000001a08027c10 */ /* 0x000fca000ff3e0ff */
[----:B------:R-:W-:-:S05]  /*0f90*/  IMAD.X R3, RZ, RZ, UR27, P1 ;  /* 0x0000001bff037e24 */ /* 0x000fca00088e06ff */
[----:B-1----:R1:W3:Y:S01]  /*0fa0*/  ATOMG.E.EXCH.STRONG.GPU PT, RZ, [R2], R5 ;  /* 0x0000000502ff73a8 */ /* 0x0022e200041ee100 */
[----:B------:R-:W-:-:S04]  /*0fb0*/  DEPBAR {5,4,3,2,1,0} ;  /* 0x0000003f0000791a */ /* 0x000fc80000000000 */
[----:B------:R-:W4:Y:S02]  /*0fc0*/  CCTL.E.C.LDCU.IV.DEEP [UR26] ;  /* 0x000000001a007540 */ /* 0x000f240009c08000 */
[----:B----4-:R1:W-:Y:S01]  /*0fd0*/  UTMACCTL.IV [UR26] ;  /* 0x000000001a0079b9 */ /* 0x0103e20008000000 */
[----:B------:R-:W-:Y:S01]  /*0fe0*/  NOP ;  /* 0x0000000000007918 */ /* 0x000fe20000000000 */
.L_x_35:
[----:B------:R-:W-:Y:S05]  /*0ff0*/  @P0 BRA `(.L_x_36) ;  /* 0x00000000000c0947 */ /* 0x000fea0003800000 */
[----:B------:R0:W-:Y:S01]  /*1000*/  UTMACMDFLUSH ;  /* 0x00000000000079b7 */ /* 0x0001e20000000000 */
[----:B------:R-:W-:Y:S05]  /*1010*/  @P0 BRA `(.L_x_36) ;  /* 0x0000000000040947 */ /* 0x000fea0003800000 */
[----:B------:R-:W-:-:S04]  /*1020*/  DEPBAR.LE SB0, 0x0 ;  /* 0x000080000000791a */ /* 0x000fc80000000000 */
.L_x_36:
[----:B------:R-:W-:Y:S05]  /*1030*/  WARPSYNC.ALL ;  /* 0x0000000000007948 */ /* 0x000fea0003800000 */
[----:B------:R-:W-:Y:S01]  /*1040*/  NOP ;  /* 0x0000000000007918 */ /* 0x000fe20000000000 */
[----:B---3--:R-:W-:Y:S06]  /*1050*/  BAR.SYNC.DEFER_BLOCKING 0x0 ;  /* 0x0000000000007b1d */ /* 0x008fec0000010000 */
[----:B------:R-:W-:Y:S02]  /*1060*/  BSSY.RECONVERGENT B2, `(.L_x_37) ;  /* 0x000000b000027945 */ /* 0x000fe40003800200 */
[----:B------:R-:W-:Y:S06]  /*1070*/  BAR.SYNC.DEFER_BLOCKING 0x0 ;  /* 0x0000000000007b1d */ /* 0x000fec0000010000 */
[----:B------:R3:W-:Y:S01]  /*1080*/  @!P0 STS [R4], RZ ;  /* 0x000000ff04008388 */ /* 0x0007e20000000800 */
[----:B------:R-:W-:Y:S01]  /*1090*/  NOP ;  /* 0x0000000000007918 */ /* 0x000fe20000000000 */
[----:B------:R-:W-:Y:S05]  /*10a0*/  @P3 BRA `(.L_x_38) ;  /* 0x0000000000183947 */ /* 0x000fea0003800000 */
[----:B-1--45:R-:W1:Y:S01]  /*10b0*/  LDS R2, [UR8+0x8] ;  /* 0x00000808ff027984 */ /* 0x032e620008000800 */
[----:B--23--:R-:W2:Y:S01]  /*10c0*/  LDC.64 R4, c[0x0][0x390] ;  /* 0x0000e400ff047b82 */ /* 0x00cea20000000a00 */
[----:B------:R-:W-:Y:S02]  /*10d0*/  IMAD.MOV.U32 R3, RZ, RZ, 0x70 ;  /* 0x00000070ff037424 */ /* 0x000fe400078e00ff */
[----:B--2---:R2:W-:Y:S03]  /*10e0*/  STS.64 [UR8], R4 ;  /* 0x00000004ff007988 */ /* 0x0045e60008000a08 */
[----:B-1----:R-:W-:-:S05]  /*10f0*/  LOP3.LUT R2, R2, 0x10, R3, 0xd8, !PT ;  /* 0x0000001002027812 */ /* 0x002fca00078ed803 */
[----:B------:R2:W-:Y:S02]  /*1100*/  STS [UR8+0x8], R2 ;  /* 0x00000802ff007988 */ /* 0x0005e40008000808 */
.L_x_38:
[----:B-1----:R-:W-:Y:S05]  /*1110*/  BSYNC.RECONVERGENT B2 ;  /* 0x0000000000027941 */ /* 0x002fea0003800200 */
.L_x_37:
[----:B------:R-:W-:Y:S04]  /*1120*/  BSSY.RECONVERGENT B3, `(.L_x_39) ;  /* 0x0000033000037945 */ /* 0x000fe80003800200 */
[----:B------:R-:W-:Y:S04]  /*1130*/  BSSY.RELIABLE B2, `(.L_x_40) ;  /* 0x000002e000027945 */ /* 0x000fe80003800100 */
[----:B------:R-:W-:Y:S05]  /*1140*/  @P3 BRA `(.L_x_41) ;  /* 0x0000000000243947 */ /* 0x000fea0003800000 */
[----:B--2-45:R-:W1:Y:S01]  /*1150*/  LDS R2, [UR8+0x34] ;  /* 0x00003408ff027984 */ /* 0x034e620008000800 */
[----:B------:R-:W-:-:S05]  /*1160*/  IMAD.MOV.U32 R3, RZ, RZ, 0x3f000000 ;  /* 0x3f000000ff037424 */ /* 0x000fca00078e00ff */
[----:B-1----:R-:W-:-:S05]  /*1170*/  LOP3.LUT R2, R2, 0xff000000, R3, 0xb8, !PT ;  /* 0xff00000002027812 */ /* 0x002fca00078eb803 */
[----:B------:R1:W-:Y:S01]  /*1180*/  STS [UR8+0x34], R2 ;  /* 0x00003402ff007988 */ /* 0x0003e20008000808 */
[----:B------:R-:W-:Y:S05]  /*1190*/  @P3 BRA `(.L_x_42) ;  /* 0x0000000000183947 */ /* 0x000fea0003800000 */
[----:B-1----:R-:W1:Y:S01]  /*11a0*/  LDS R2, [UR8+0x38] ;  /* 0x00003808ff027984 */ /* 0x002e620008000800 */
[----:B------:R-:W-:-:S05]  /*11b0*/  IMAD.MOV.U32 R3, RZ, RZ, 0x7f ;  /* 0x0000007fff037424 */ /* 0x000fca00078e00ff */
[----:B-1----:R-:W-:-:S05]  /*11c0*/  LOP3.LUT R2, R2, 0xff, R3, 0xb8, !PT ;  /* 0x000000ff02027812 */ /* 0x002fca00078eb803 */
[----:B------:R1:W-:Y:S02]  /*11d0*/  STS [UR8+0x38], R2 ;  /* 0x00003802ff007988 */ /* 0x0003e40008000808 */
.L_x_41:
[----:B------:R-:W-:Y:S05]  /*11e0*/  @P3 BRA `(.L_x_43) ;  /* 0x00000000000c3947 */ /* 0x000fea0003800000 */
[----:B------:R1:W-:Y:S02]  /*11f0*/  STS [UR8+0x20], R7 ;  /* 0x00002007ff007988 */ /* 0x0003e40008000808 */
.L_x_42:
[----:B------:R-:W-:Y:S05]  /*1200*/  @P3 BRA `(.L_x_44) ;  /* 0x0000000000243947 */ /* 0x000fea0003800000 */
[----:B------:R1:W-:Y:S02]  /*1210*/  STS [UR8+0x24], R6 ;  /* 0x00002406ff007988 */ /* 0x0003e40008000808 */
.L_x_43:
[----:B------:R-:W-:Y:S05]  /*1220*/  @P3 BRA `(.L_x_45) ;  /* 0x00000000002c3947 */ /* 0x000fea0003800000 */
[----:B-12-45:R-:W1:Y:S01]  /*1230*/  LDS R2, [UR8+0x1c] ;  /* 0x00001c08ff027984 */ /* 0x036e620008000800 */
[----:B------:R-:W2:Y:S02]  /*1240*/  LDC.64 R6, c[0x0][0x3b8] ;  /* 0x0000ee00ff067b82 */ /* 0x000ea40000000a00 */
[--C-:B--2---:R-:W-:Y:S02]  /*1250*/  SHF.R.U32.HI R5, RZ, 0x4, R7.reuse ;  /* 0x00000004ff057819 */ /* 0x104fe40000011607 */
[----:B------:R-:W-:-:S05]  /*1260*/  SHF.R.U64 R3, R6, 0x4, R7 ;  /* 0x0000000406037819 */ /* 0x000fca0000001207 */
[----:B------:R2:W-:Y:S01]  /*1270*/  STS [UR8+0xc], R3 ;  /* 0x00000c03ff007988 */ /* 0x0005e20008000808 */
[----:B-1----:R-:W-:-:S05]  /*1280*/  LOP3.LUT R2, R2, 0xf, R5, 0xb8, !PT ;  /* 0x0000000f02027812 */ /* 0x002fca00078eb805 */
[----:B------:R2:W-:Y:S02]  /*1290*/  STS [UR8+0x1c], R2 ;  /* 0x00001c02ff007988 */ /* 0x0005e40008000808 */
.L_x_44:
[----:B------:R-:W-:Y:S05]  /*12a0*/  @P3 BRA `(.L_x_46) ;  /* 0x00000000001c3947 */ /* 0x000fea0003800000 */
[----:B-12-45:R-:W1:Y:S02]  /*12b0*/  LDS R2, [UR8+0x34] ;  /* 0x00003408ff027984 */ /* 0x036e640008000800 */
[----:B-1----:R-:W-:-:S05]  /*12c0*/  LOP3.LUT R2, R2, 0x7, RZ, 0xb8, !PT ;  /* 0x0000000702027812 */ /* 0x002fca00078eb8ff */
[----:B------:R1:W-:Y:S02]  /*12d0*/  STS [UR8+0x34], R2 ;  /* 0x00003402ff007988 */ /* 0x0003e40008000808 */
.L_x_45:
[----:B------:R-:W-:Y:S05]  /*12e0*/  @P3 BRA `(.L_x_47) ;  /* 0x00000000001c3947 */ /* 0x000fea0003800000 */
[----:B-12-45:R-:W1:Y:S02]  /*12f0*/  LDS R2, [UR8+0x34] ;  /* 0x00003408ff027984 */ /* 0x036e640008000800 */
[----:B-1----:R-:W-:-:S05]  /*1300*/  LOP3.LUT R2, R2, 0x38, RZ, 0xb8, !PT ;  /* 0x0000003802027812 */ /* 0x002fca00078eb8ff */
[----:B------:R1:W-:Y:S02]  /*1310*/  STS [UR8+0x34], R2 ;  /* 0x00003402ff007988 */ /* 0x0003e40008000808 */
.L_x_46:
[----:B------:R-:W-:Y:S05]  /*1320*/  @P3 BRA `(.L_x_48) ;  /* 0x00000000001c3947 */ /* 0x000fea0003800000 */
[----:B-12-45:R-:W1:Y:S02]  /*1330*/  LDS R2, [UR8+0x8] ;  /* 0x00000808ff027984 */ /* 0x036e640008000800 */
[----:B-1----:R-:W-:-:S05]  /*1340*/  LOP3.LUT R2, R2, 0x780, RZ, 0xb8, !PT ;  /* 0x0000078002027812 */ /* 0x002fca00078eb8ff */
[----:B------:R1:W-:Y:S02]  /*1350*/  STS [UR8+0x8], R2 ;  /* 0x00000802ff007988 */ /* 0x0003e40008000808 */
.L_x_47:
[----:B------:R-:W-:Y:S05]  /*1360*/  @P3 BRA `(.L_x_49) ;  /* 0x0000000000283947 */ /* 0x000fea0003800000 */
[----:B-12-45:R-:W1:Y:S02]  /*1370*/  LDS R2, [UR8+0x8] ;  /* 0x00000808ff027984 */ /* 0x036e640008000800 */
[----:B-1----:R-:W-:-:S05]  /*1380*/  LOP3.LUT R2, R2, 0x1800, RZ, 0xb8, !PT ;  /* 0x0000180002027812 */ /* 0x002fca00078eb8ff */
[----:B------:R1:W-:Y:S02]  /*1390*/  STS [UR8+0x8], R2 ;  /* 0x00000802ff007988 */ /* 0x0003e40008000808 */
.L_x_48:
[----:B------:R-:W-:Y:S05]  /*13a0*/  @P3 BREAK.RELIABLE B2 ;  /* 0x0000000000023942 */ /* 0x000fea0003800100 */
[----:B------:R-:W-:Y:S05]  /*13b0*/  @P3 BRA `(.L_x_50) ;  /* 0x0000000000243947 */ /* 0x000fea0003800000 */
[----:B-12-45:R-:W1:Y:S01]  /*13c0*/  LDS R2, [UR8+0x8] ;  /* 0x00000808ff027984 */ /* 0x036e620008000800 */
[----:B------:R-:W-:-:S05]  /*13d0*/  IMAD.MOV.U32 R3, RZ, RZ, 0x6000 ;  /* 0x00006000ff037424 */ /* 0x000fca00078e00ff */
[----:B-1----:R-:W-:-:S04]  /*13e0*/  LOP3.LUT R2, R2, 0x4000, R3, 0xd8, !PT ;  /* 0x0000400002027812 */ /* 0x002fc800078ed803 */
[----:B------:R-:W-:-:S05]  /*13f0*/  LOP3.LUT R2, R2, 0x400000, RZ, 0xb8, !PT ;  /* 0x0040000002027812 */ /* 0x000fca00078eb8ff */
[----:B------:R1:W-:Y:S02]  /*1400*/  STS [UR8+0x8], R2 ;  /* 0x00000802ff007988 */ /* 0x0003e40008000808 */
.L_x_49:
[----:B------:R-:W-:Y:S05]  /*1410*/  BSYNC.RELIABLE B2 ;  /* 0x0000000000027941 */ /* 0x000fea0003800100 */
.L_x_40:
[----:B-12-45:R-:W1:Y:S02]  /*1420*/  @!P3 LDS R2, [UR8+0x8] ;  /* 0x00000808ff02b984 */ /* 0x036e640008000800 */
[----:B-1----:R-:W-:-:S05]  /*1430*/  @!P3 LOP3.LUT R2, R2, 0x8000, RZ, 0xb8, !PT ;  /* 0x000080000202b812 */ /* 0x002fca00078eb8ff */
[----:B------:R1:W-:Y:S02]  /*1440*/  @!P3 STS [UR8+0x8], R2 ;  /* 0x00000802ff00b988 */ /* 0x0003e40008000808 */
.L_x_50:
[----:B------:R-:W-:Y:S05]  /*1450*/  BSYNC.RECONVERGENT B3 ;  /* 0x0000000000037941 */ /* 0x000fea0003800200 */
.L_x_39:
        /* <DEDUP_REMOVED lines=9> */
[----:B-1-3--:R-:W-:-:S05]  /*14f0*/  IMAD.SHL.U32 R4, R2, 0x4, RZ ;  /* 0x0000000402047824 */ /* 0x00afca00078e00ff */
        /* <DEDUP_REMOVED lines=8> */
.L_x_51:
[----:B------:R-:W-:Y:S05]  /*1580*/  @P0 BRA `(.L_x_52) ;  /* 0x00000000000c0947 */ /* 0x000fea0003800000 */
[----:B------:R0:W-:Y:S01]  /*1590*/  UTMACMDFLUSH ;  /* 0x00000000000079b7 */ /* 0x0001e20000000000 */
[----:B------:R-:W-:Y:S05]  /*15a0*/  @P0 BRA `(.L_x_52) ;  /* 0x0000000000040947 */ /* 0x000fea0003800000 */
[----:B------:R-:W-:-:S04]  /*15b0*/  DEPBAR.LE SB0, 0x0 ;  /* 0x000080000000791a */ /* 0x000fc80000000000 */
.L_x_52:
[----:B------:R-:W-:Y:S05]  /*15c0*/  WARPSYNC.ALL ;  /* 0x0000000000007948 */ /* 0x000fea0003800000 */
[----:B------:R-:W-:Y:S01]  /*15d0*/  NOP ;  /* 0x0000000000007918 */ /* 0x000fe20000000000 */
[----:B--2---:R-:W-:Y:S01]  /*15e0*/  BAR.SYNC.DEFER_BLOCKING 0x0 ;  /* 0x0000000000007b1d */ /* 0x004fe20000010000 */
[----:B-1--45:R-:W-:Y:S01]  /*15f0*/  SHF.R.U32.HI R2, RZ, 0x5, R0 ;  /* 0x00000005ff027819 */ /* 0x032fe20000011600 */
[----:B------:R-:W-:-:S03]  /*1600*/  UIADD3 UR12, UPT, UPT, UR8, 0x6020, URZ ;  /* 0x00006020080c7890 */ /* 0x000fc6000fffe0ff */
[----:B------:R-:W-:Y:S01]  /*1610*/  R2UR UR22, R2 ;  /* 0x00000000021672ca */ /* 0x000fe200000e0000 */
[----:B------:R-:W-:Y:S01]  /*1620*/  VOTEU.ALL UP0, P3 ;  /* 0x0000000000ff7886 */ /* 0x000fe20001800000 */
[----:B------:R-:W-:Y:S01]  /*1630*/  UMOV UR4, 0x1 ;  /* 0x0000000100047882 */ /* 0x000fe20000000000 */
[----:B------:R-:W-:Y:S01]  /*1640*/  VOTEU.ALL UP1, P3 ;  /* 0x0000000000ff7886 */ /* 0x000fe20001820000 */
[----:B------:R-:W-:Y:S02]  /*1650*/  BSSY.RECONVERGENT B3, `(.L_x_53) ;  /* 0x0000018000037945 */ /* 0x000fe40003800200 */
[----:B------:R-:W-:-:S04]  /*1660*/  @!UP0 UIADD3 UR10, UPT, UPT, -UR4, 0x100000, URZ ;  /* 0x00100000040a8890 */ /* 0x000fc8000fffe1ff */
[----:B------:R-:W-:Y:S02]  /*1670*/  @!UP0 USHF.L.U32 UR11, UR10, 0xb, URZ ;  /* 0x0000000b0a0b8899 */ /* 0x000fe400080006ff */
[----:B------:R-:W-:Y:S02]  /*1680*/  @!UP0 USHF.L.U32 UR10, UR10, 0x1, URZ ;  /* 0x000000010a0a8899 */ /* 0x000fe400080006ff */
[----:B------:R-:W-:-:S04]  /*1690*/  @!UP0 UIADD3 UR4, UPT, UPT, -UR4, 0x100000, URZ ;  /* 0x0010000004048890 */ /* 0x000fc8000fffe1ff */
[----:B------:R-:W-:Y:S02]  /*16a0*/  @!UP0 USHF.L.U32 UR5, UR4, 0xb, URZ ;  /* 0x0000000b04058899 */ /* 0x000fe400080006ff */
[----:B------:R-:W-:Y:S01]  /*16b0*/  @!UP0 USHF.L.U32 UR4, UR4, 0x1, URZ ;  /* 0x0000000104048899 */ /* 0x000fe200080006ff */
[----:B------:R-:W-:Y:S01]  /*16c0*/  VOTEU.ALL UP0, P3 ;  /* 0x0000000000ff7886 */ /* 0x000fe20001800000 */
[----:B------:R-:W1:Y:S04]  /*16d0*/  FENCE.VIEW.ASYNC.S ;  /* 0x00000000000073c6 */ /* 0x000e680000000000 */
[----:B-1----:R1:W2:Y:S06]  /*16e0*/  @!UP0 SYNCS.EXCH.64 URZ, [UR8+0x6000], UR10 ;  /* 0x0060000a08ff85b2 */ /* 0x0022ac0008000100 */
[----:B------:R1:W2:Y:S02]  /*16f0*/  @!UP1 SYNCS.EXCH.64 URZ, [UR8+0x6020], UR4 ;  /* 0x0060200408ff95b2 */ /* 0x0002a40008000100 */
[----:B--2---:R-:W-:Y:S06]  /*1700*/  BAR.SYNC.DEFER_BLOCKING 0x0 ;  /* 0x0000000000007b1d */ /* 0x004fec0000010000 */
[----:B------:R-:W-:Y:S05]  /*1710*/  @P3 BRA `(.L_x_54) ;  /* 0x00000000002c3947 */ /* 0x000fea0003800000 */
[----:B-1----:R-:W-:Y:S02]  /*1720*/  UMOV UR4, 0x1 ;  /* 0x0000000100047882 */ /* 0x002fe40000000000 */
[----:B------:R-:W-:-:S04]  /*1730*/  UIADD3 UR10, UPT, UPT, -UR4, 0x100000, URZ ;  /* 0x00100000040a7890 */ /* 0x000fc8000fffe1ff */
[----:B------:R-:W-:Y:S02]  /*1740*/  USHF.L.U32 UR11, UR10, 0xb, URZ ;  /* 0x0000000b0a0b7899 */ /* 0x000fe400080006ff */
[----:B------:R-:W-:Y:S02]  /*1750*/  USHF.L.U32 UR10, UR10, 0x1, URZ ;  /* 0x000000010a0a7899 */ /* 0x000fe400080006ff */
[----:B------:R-:W-:-:S04]  /*1760*/  UIADD3 UR4, UPT, UPT, -UR4, 0x100000, URZ ;  /* 0x0010000004047890 */ /* 0x000fc8000fffe1ff */
[----:B------:R-:W-:Y:S02]  /*1770*/  USHF.L.U32 UR5, UR4, 0xb, URZ ;  /* 0x0000000b04057899 */ /* 0x000fe400080006ff */
[----:B------:R-:W-:Y:S01]  /*1780*/  USHF.L.U32 UR4, UR4, 0x1, URZ ;  /* 0x0000000104047899 */ /* 0x000fe200080006ff */
[----:B------:R-:W1:Y:S03]  /*1790*/  FENCE.VIEW.ASYNC.S ;  /* 0x00000000000073c6 */ /* 0x000e660000000000 */
[----:B-1----:R2:W4:Y:S08]  /*17a0*/  SYNCS.EXCH.64 URZ, [UR8+0x6008], UR10 ;  /* 0x0060080a08ff75b2 */ /* 0x0025300008000100 */
[----:B------:R2:W5:Y:S02]  /*17b0*/  SYNCS.EXCH.64 URZ, [UR8+0x6028], UR4 ;  /* 0x0060280408ff75b2 */ /* 0x0005640008000100 */
[----:B--2---:R-:W-:Y:S01]  /*17c0*/  NOP ;  /* 0x0000000000007918 */ /* 0x004fe20000000000 */
.L_x_54:
[----:B-1----:R-:W-:Y:S05]  /*17d0*/  BSYNC.RECONVERGENT B3 ;  /* 0x0000000000037941 */ /* 0x002fea0003800200 */
.L_x_53:
[----:B----45:R-:W-:Y:S06]  /*17e0*/  BAR.SYNC.DEFER_BLOCKING 0x0 ;  /* 0x0000000000007b1d */ /* 0x030fec0000010000 */
[----:B------:R-:W-:Y:S04]  /*17f0*/  BSSY.RECONVERGENT B3, `(.L_x_55) ;  /* 0x000000d000037945 */ /* 0x000fe80003800200 */
[----:B------:R-:W-:Y:S05]  /*1800*/  @P3 BRA `(.L_x_56) ;  /* 0x00000000002c3947 */ /* 0x000fea0003800000 */
[----:B------:R-:W-:Y:S02]  /*1810*/  UMOV UR4, 0x1 ;  /* 0x0000000100047882 */ /* 0x000fe40000000000 */
[----:B------:R-:W-:-:S04]  /*1820*/  UIADD3 UR10, UPT, UPT, -UR4, 0x100000, URZ ;  /* 0x00100000040a7890 */ /* 0x000fc8000fffe1ff */
[----:B------:R-:W-:Y:S02]  /*1830*/  USHF.L.U32 UR11, UR10, 0xb, URZ ;  /* 0x0000000b0a0b7899 */ /* 0x000fe400080006ff */
[----:B------:R-:W-:Y:S02]  /*1840*/  USHF.L.U32 UR10, UR10, 0x1, URZ ;  /* 0x000000010a0a7899 */ /* 0x000fe400080006ff */
[----:B------:R-:W-:-:S04]  /*1850*/  UIADD3 UR4, UPT, UPT, -UR4, 0x100000, URZ ;  /* 0x0010000004047890 */ /* 0x000fc8000fffe1ff */
[----:B------:R-:W-:Y:S02]  /*1860*/  USHF.L.U32 UR5, UR4, 0xb, URZ ;  /* 0x0000000b04057899 */ /* 0x000fe400080006ff */
[----:B------:R-:W-:Y:S01]  /*1870*/  USHF.L.U32 UR4, UR4, 0x1, URZ ;  /* 0x0000000104047899 */ /* 0x000fe200080006ff */
[----:B------:R-:W1:Y:S03]  /*1880*/  FENCE.VIEW.ASYNC.S ;  /* 0x00000000000073c6 */ /* 0x000e660000000000 */
[----:B-1----:R1:W2:Y:S08]  /*1890*/  SYNCS.EXCH.64 URZ, [UR8+0x6010], UR10 ;  /* 0x0060100a08ff75b2 */ /* 0x0022b00008000100 */
[----:B------:R1:W4:Y:S01]  /*18a0*/  SYNCS.EXCH.64 URZ, [UR8+0x6030], UR4 ;  /* 0x0060300408ff75b2 */ /* 0x0003220008000100 */
[----:B------:R-:W-:Y:S01]  /*18b0*/  NOP ;  /* 0x0000000000007918 */ /* 0x000fe20000000000 */
.L_x_56:
[----:B-1----:R-:W-:Y:S05]  /*18c0*/  BSYNC.RECONVERGENT B3 ;  /* 0x0000000000037941 */ /* 0x002fea0003800200 */
.L_x_55:
[----:B--2-4-:R-:W-:Y:S01]  /*18d0*/  BAR.SYNC.DEFER_BLOCKING 0x0 ;  /* 0x0000000000007b1d */ /* 0x014fe20000010000 */
[----:B------:R-:W-:Y:S01]  /*18e0*/  USHF.L.U32 UR15, UR7, 0x7, URZ ;  /* 0x00000007070f7899 */ /* 0x000fe200080006ff */
[----:B------:R-:W-:Y:S01]  /*18f0*/  ISETP.GE.AND P0, PT, R10, 0x1, PT ;  /* 0x000000010a00780c */ /* 0x000fe20003f06270 */
[----:B------:R-:W-:-:S03]  /*1900*/  USHF.L.U32 UR18, UR9, 0x6, URZ ;  /* 0x0000000609127899 */ /* 0x000fc600080006ff */
        /* <DEDUP_REMOVED lines=13> */
.L_x_58:
[----:B-1----:R-:W-:Y:S05]  /*19e0*/  BSYNC.RECONVERGENT B3 ;  /* 0x0000000000037941 */ /* 0x002fea0003800200 */
.L_x_57:
[----:B------:R-:W-:Y:S05]  /*19f0*/  @!P0 BRA `(.L_x_59) ;  /* 0x0000000400cc8947 */ /* 0x000fea0003800000 */
[----:B--2-4-:R-:W-:Y:S01]  /*1a00*/  BAR.SYNC.DEFER_BLOCKING 0x0 ;  /* 0x0000000000007b1d */ /* 0x014fe20000010000 */
[----:B------:R-:W-:Y:S01]  /*1a10*/  @!P3 IMAD.MOV.U32 R2, RZ, RZ, 0x1800 ;  /* 0x00001800ff02b424 */ /* 0x000fe200078e00ff */
[----:B------:R-:W-:Y:S02]  /*1a20*/  ELECT P1, URZ, PT ;  /* 0x0000000000ff782f */ /* 0x000fe40003820000 */
[----:B------:R-:W-:Y:S02]  /*1a30*/  ELECT P0, URZ, PT ;  /* 0x0000000000ff782f */ /* 0x000fe40003800000 */
[C---:B------:R-:W-:Y:S01]  /*1a40*/  ISETP.LT.U32.AND P1, PT, R68.reuse, 0x20, P1 ;  /* 0x000000204400780c */ /* 0x040fe20000f21070 */
[----:B------:R-:W-:Y:S01]  /*1a50*/  UMOV UR11, UR15 ;  /* 0x0000000f000b7c82 */ /* 0x000fe20008000000 */
[----:B------:R-:W-:Y:S01]  /*1a60*/  ISETP.LT.U32.AND P0, PT, R68, 0x20, P0 ;  /* 0x000000204400780c */ /* 0x000fe20000701070 */
[----:B------:R-:W-:-:S10]  /*1a70*/  UIADD3 UR16, UPT, UPT, UR8, 0x4000, URZ ;  /* 0x0000400008107890 */ /* 0x000fd4000fffe0ff */
[----:B------:R-:W-:Y:S01]  /*1a80*/  VOTEU.ANY UP0, P1 ;  /* 0x0000000000ff7886 */ /* 0x000fe20000800100 */
[----:B------:R-:W-:Y:S01]  /*1a90*/  VOTEU.ANY UP2, P1 ;  /* 0x0000000000ff7886 */ /* 0x000fe20000840100 */
[----:B------:R-:W-:Y:S01]  /*1aa0*/  VOTEU.ANY UP1, P0 ;  /* 0x0000000000ff7886 */ /* 0x000fe20000020100 */
[----:B------:R-:W-:Y:S01]  /*1ab0*/  VOTEU.ANY UP3, P0 ;  /* 0x0000000000ff7886 */ /* 0x000fe20000060100 */
[----:B------:R1:W-:Y:S01]  /*1ac0*/  @!P3 SYNCS.ARRIVE.TRANS64 RZ, [UR8+0x6000], R2 ;  /* 0x00600002ffffb9a7 */ /* 0x0003e20008000008 */
[----:B------:R2:W-:Y:S06]  /*1ad0*/  MEMBAR.ALL.CTA ;  /* 0x0000000000007992 */ /* 0x0005ec0000008000 */
[----:B--2---:R-:W2:Y:S01]  /*1ae0*/  FENCE.VIEW.ASYNC.S ;  /* 0x00000000000073c6 */ /* 0x004ea20000000000 */
[----:B------:R-:W-:Y:S01]  /*1af0*/  @UP0 UIADD3 UR9, UPT, UPT, UR8, 0x6000, URZ ;  /* 0x0000600008090890 */ /* 0x000fe2000fffe0ff */
[----:B------:R-:W-:Y:S01]  /*1b00*/  @UP0 UMOV UR10, URZ ;  /* 0x000000ff000a0c82 */ /* 0x000fe20008000000 */
[----:B------:R-:W-:Y:S01]  /*1b10*/  @UP1 UIADD3 UR17, UPT, UPT, UR8, 0x6000, URZ ;  /* 0x0000600008111890 */ /* 0x000fe2000fffe0ff */
[----:B------:R-:W-:Y:S01]  /*1b20*/  @UP1 UMOV UR19, URZ ;  /* 0x000000ff00131c82 */ /* 0x000fe20008000000 */
[----:B------:R-:W-:Y:S01]  /*1b30*/  UISETP.NE.U32.AND UP0, UPT, UR22, URZ, UPT ;  /* 0x000000ff1600728c */ /* 0x000fe2000bf05070 */
[----:B--2---:R-:W-:Y:S06]  /*1b40*/  BAR.SYNC.DEFER_BLOCKING 0x0 ;  /* 0x0000000000007b1d */ /* 0x004fec0000010000 */
[----:B------:R1:W-:Y:S02]  /*1b50*/  @UP2 UTMALDG.2D [UR8], [UR24] ;  /* 0x00000008180025b4 */ /* 0x0003e40008008000 */
[----:B------:R-:W-:Y:S06]  /*1b60*/  BAR.SYNC.DEFER_BLOCKING 0x0 ;  /* 0x0000000000007b1d */ /* 0x000fec0000010000 */
[----:B------:R1:W-:Y:S02]  /*1b70*/  @UP3 UTMALDG.2D [UR16], [UR26] ;  /* 0x000000101a0035b4 */ /* 0x0003e40008008000 */
[----:B------:R-:W-:Y:S06]  /*1b80*/  BAR.SYNC.DEFER_BLOCKING 0x0 ;  /* 0x0000000000007b1d */ /* 0x000fec0000010000 */
[----:B------:R-:W2:Y:S02]  /*1b90*/  SYNCS.PHASECHK.TRANS64.TRYWAIT P0, [UR8+0x6000], RZ ;  /* 0x006000ffff0075a7 */ /* 0x000ea40008001108 */
[----:B-12---:R-:W-:Y:S05]  /*1ba0*/  @!P0 BRA `(.L_x_60) ;  /* 0x0000000c00648947 */ /* 0x006fea0003800000 */
.L_x_78:
[----:B------:R-:W-:Y:S05]  /*1bb0*/  BRA.U UP0, `(.L_x_61) ;  /* 0x0000000100287547 */ /* 0x000fea000b800000 */
[----:B------:R-:W-:Y:S02]  /*1bc0*/  USHF.R.U32.HI UR4, URZ, 0x4, UR8 ;  /* 0x00000004ff047899 */ /* 0x000fe40008011608 */
[----:B------:R-:W-:Y:S02]  /*1bd0*/  USHF.R.U32.HI UR6, URZ, 0x4, UR16 ;  /* 0x00000004ff067899 */ /* 0x000fe40008011610 */
[----:B------:R-:W-:Y:S02]  /*1be0*/  USGXT.U32 UR4, UR4, 0xe ;  /* 0x0000000e0404789a */ /* 0x000fe40008000000 */
[----:B------:R-:W-:Y:S01]  /*1bf0*/  USGXT.U32 UR6, UR6, 0xe ;  /* 0x0000000e0606789a */ /* 0x000fe20008000000 */
[----:B------:R-:W-:Y:S01]  /*1c00*/  UMOV UR10, 0x0 ;  /* 0x00000000000a7882 */ /* 0x000fe20000000000 */
[----:B------:R-:W-:Y:S01]  /*1c10*/  UMOV UR11, 0x8110010 ;  /* 0x08110010000b7882 */ /* 0x000fe20000000000 */
[----:B------:R-:W-:Y:S01]  /*1c20*/  UMOV UR5, 0xc0004010 ;  /* 0xc000401000057882 */ /* 0x000fe20000000000 */
[----:B------:R-:W-:-:S05]  /*1c30*/  UMOV UR7, 0x80004020 ;  /* 0x8000402000077882 */ /* 0x000fca0000000000 */
[----:B------:R1:W-:Y:S01]  /*1c40*/  UTCQMMA gdesc[UR4], gdesc[UR6], tmem[UR23], tmem[UR10], idesc[UR11], !UPT ;  /* 0x00ff0a06040075ea */ /* 0x0003e2000f800317 */
[----:B------:R-:W-:Y:S02]  /*1c50*/  NOP ;  /* 0x0000000000007918 */ /* 0x000fe40000000000 */
.L_x_61:
[----:B------:R-:W-:Y:S01]  /*1c60*/  ELECT P0, URZ, PT ;  /* 0x0000000000ff782f */ /* 0x000fe20003800000 */
[----:B-1----:R-:W-:Y:S01]  /*1c70*/  UMOV UR4, UR12 ;  /* 0x0000000c00047c82 */ /* 0x002fe20008000000 */
[----:B------:R-:W-:Y:S02]  /*1c80*/  UMOV UR5, URZ ;  /* 0x000000ff00057c82 */ /* 0x000fe40008000000 */
[----:B------:R-:W-:-:S13]  /*1c90*/  ISETP.LT.U32.AND P0, PT, R68, 0x20, P0 ;  /* 0x000000204400780c */ /* 0x000fda0000701070 */
[----:B------:R-:W-:Y:S01]  /*1ca0*/  VOTEU.ANY UP0, P0 ;  /* 0x0000000000ff7886 */ /* 0x000fe20000000100 */
[----:B------:R-:W-:Y:S01]  /*1cb0*/  VOTEU.ANY UP1, P0 ;  /* 0x0000000000ff7886 */ /* 0x000fe20000020100 */
[----:B------:R-:W-:-:S03]  /*1cc0*/  ISETP.GE.U32.AND P0, PT, R10, 0x21, PT ;  /* 0x000000210a00780c */ /* 0x000fc60003f06070 */
[----:B------:R-:W-:Y:S02]  /*1cd0*/  @UP0 UMOV UR4, UR4 ;  /* 0x0000000400040c82 */ /* 0x000fe40008000000 */
[----:B------:R1:W-:Y:S01]  /*1ce0*/  @UP1 UTCBAR [UR4], URZ ;  /* 0x000000ff040013e9 */ /* 0x0003e200080000ff */
[----:B------:R-:W-:Y:S06]  /*1cf0*/  BAR.SYNC.DEFER_BLOCKING 0x0 ;  /* 0x0000000000007b1d */ /* 0x000fec0000010000 */
[----:B------:R-:W2:Y:S02]  /*1d00*/  SYNCS.PHASECHK.TRANS64.TRYWAIT P1, [UR8+0x6020], RZ ;  /* 0x006020ffff0075a7 */ /* 0x000ea40008021108 */
[----:B-12---:R-:W-:Y:S05]  /*1d10*/  @!P1 BRA `(.L_x_62) ;  /* 0x0000000c00149947 */ /* 0x006fea0003800000 */
.L_x_79:
[----:B------:R-:W-:Y:S01]  /*1d20*/  UMOV UR4, URZ ;  /* 0x000000ff00047c82 */ /* 0x000fe20008000000 */
[----:B------:R-:W-:Y:S05]  /*1d30*/  @!P0 BRA `(.L_x_59) ;  /* 0x0000000000fc8947 */ /* 0x000fea0003800000 */
[----:B------:R-:W1:Y:S01]  /*1d40*/  LDCU UR28, c[0x0][0x3a0] ;  /* 0x00007400ff1c77ac */ /* 0x000e620008000800 */
[----:B------:R-:W-:Y:S01]  /*1d50*/  UMOV UR5, 0x1 ;  /* 0x0000000100057882 */ /* 0x000fe20000000000 */
[----:B------:R-:W-:-:S05]  /*1d60*/  UMOV UR14, 0x20 ;  /* 0x00000020000e7882 */ /* 0x000fca0000000000 */
.L_x_66:
[----:B------:R-:W-:Y:S01]  /*1d70*/  BAR.SYNC.DEFER_BLOCKING 0x0 ;  /* 0x0000000000007b1d */ /* 0x000fe20000010000 */
[----:B------:R-:W-:Y:S01]  /*1d80*/  ULEA UR9, UR5, UR8, 0x3 ;  /* 0x0000000805097291 */ /* 0x000fe2000f8e18ff */
[----:B------:R-:W-:Y:S01]  /*1d90*/  @!P3 IMAD.MOV.U32 R2, RZ, RZ, 0x1800 ;  /* 0x00001800ff02b424 */ /* 0x000fe200078e00ff */
[----:B------:R-:W-:Y:S01]  /*1da0*/  ELECT P1, URZ, PT ;  /* 0x0000000000ff782f */ /* 0x000fe20003820000 */
[----:B------:R-:W-:-:S03]  /*1db0*/  ULEA UR12, UR5, UR8, 0xc ;  /* 0x00000008050c7291 */ /* 0x000fc6000f8e60ff */
[----:B------:R-:W-:Y:S02]  /*1dc0*/  ISETP.LT.U32.AND P1, PT, R68, 0x20, P1 ;  /* 0x000000204400780c */ /* 0x000fe40000f21070 */
[----:B------:R-:W-:Y:S01]  /*1dd0*/  ELECT P0, URZ, PT ;  /* 0x0000000000ff782f */ /* 0x000fe20003800000 */
[----:B------:R-:W-:-:S03]  /*1de0*/  ULEA UR16, UR5, UR8, 0xb ;  /* 0x0000000805107291 */ /* 0x000fc6000f8e58ff */
[----:B------:R-:W-:Y:S01]  /*1df0*/  ISETP.LT.U32.AND P0, PT, R68, 0x20, P0 ;  /* 0x000000204400780c */ /* 0x000fe20000701070 */
[----:B------:R-:W-:Y:S01]  /*1e00*/  UMOV UR19, UR14 ;  /* 0x0000000e00137c82 */ /* 0x000fe20008000000 */
[----:B------:R-:W-:Y:S02]  /*1e10*/  UIADD3 UR16, UPT, UPT, UR16, 0x4000, URZ ;  /* 0x0000400010107890 */ /* 0x000fe4000fffe0ff */
[----:B------:R-:W-:-:S03]  /*1e20*/  USHF.L.U32 UR6, UR4, 0x1f, URZ ;  /* 0x0000001f04067899 */ /* 0x000fc600080006ff */
[----:B------:R-:W-:Y:S01]  /*1e30*/  VOTEU.ANY UP0, P1 ;  /* 0x0000000000ff7886 */ /* 0x000fe20000800100 */
[----:B------:R2:W-:Y:S01]  /*1e40*/  @!P3 SYNCS.ARRIVE.TRANS64 RZ, [UR9+0x6000], R2 ;  /* 0x00600002ffffb9a7 */ /* 0x0005e20008000009 */
[----:B------:R4:W-:Y:S06]  /*1e50*/  MEMBAR.ALL.CTA ;  /* 0x0000000000007992 */ /* 0x0009ec0000008000 */
[----:B----4-:R-:W4:Y:S01]  /*1e60*/  FENCE.VIEW.ASYNC.S ;  /* 0x00000000000073c6 */ /* 0x010f220000000000 */
[----:B------:R-:W-:Y:S01]  /*1e70*/  @UP0 UIADD3 UR13, UPT, UPT, UR9, 0x6000, URZ ;  /* 0x00006000090d0890 */ /* 0x000fe2000fffe0ff */
[----:B----4-:R-:W-:Y:S01]  /*1e80*/  VOTEU.ANY UP0, P1 ;  /* 0x0000000000ff7886 */ /* 0x010fe20000800100 */
[----:B------:R-:W-:Y:S01]  /*1e90*/  VOTEU.ANY UP1, P0 ;  /* 0x0000000000ff7886 */ /* 0x000fe20000020100 */
[----:B--2---:R-:W-:-:S04]  /*1ea0*/  IMAD.U32 R2, RZ, RZ, UR6 ;  /* 0x00000006ff027e24 */ /* 0x004fc8000f8e00ff */
[----:B------:R-:W-:Y:S01]  /*1eb0*/  @UP1 UIADD3 UR17, UPT, UPT, UR9, 0x6000, URZ ;  /* 0x0000600009111890 */ /* 0x000fe2000fffe0ff */
[----:B------:R-:W-:Y:S01]  /*1ec0*/  VOTEU.ANY UP1, P0 ;  /* 0x0000000000ff7886 */ /* 0x000fe20000020100 */
[----:B------:R-:W-:Y:S06]  /*1ed0*/  BAR.SYNC.DEFER_BLOCKING 0x0 ;  /* 0x0000000000007b1d */ /* 0x000fec0000010000 */
[----:B------:R2:W-:Y:S01]  /*1ee0*/  @UP0 UTMALDG.2D [UR12], [UR24] ;  /* 0x0000000c180005b4 */ /* 0x0005e20008008000 */
[----:B------:R-:W-:Y:S01]  /*1ef0*/  UISETP.NE.U32.AND UP0, UPT, UR22, URZ, UPT ;  /* 0x000000ff1600728c */ /* 0x000fe2000bf05070 */
[----:B------:R-:W-:Y:S06]  /*1f00*/  BAR.SYNC.DEFER_BLOCKING 0x0 ;  /* 0x0000000000007b1d */ /* 0x000fec0000010000 */
[----:B------:R2:W-:Y:S02]  /*1f10*/  @UP1 UTMALDG.2D [UR16], [UR26] ;  /* 0x000000101a0015b4 */ /* 0x0005e40008008000 */
[----:B------:R-:W-:Y:S06]  /*1f20*/  BAR.SYNC.DEFER_BLOCKING 0x0 ;  /* 0x0000000000007b1d */ /* 0x000fec0000010000 */
[----:B------:R-:W4:Y:S02]  /*1f30*/  SYNCS.PHASECHK.TRANS64.TRYWAIT P0, [UR9+0x6000], R2 ;  /* 0x00600002ff0075a7 */ /* 0x000f240008001109 */
[----:B--2-4-:R-:W-:Y:S05]  /*1f40*/  @!P0 BRA `(.L_x_63) ;  /* 0x0000000800948947 */ /* 0x014fea0003800000 */
.L_x_80:
        /* <DEDUP_REMOVED lines=9> */
[----:B------:R2:W-:Y:S01]  /*1fe0*/  UTCQMMA gdesc[UR6], gdesc[UR10], tmem[UR23], tmem[UR12], idesc[UR13], UPT ;  /* 0x00ff0c0a060075ea */ /* 0x0005e2000b800317 */
[----:B------:R-:W-:Y:S02]  /*1ff0*/  NOP ;  /* 0x0000000000007918 */ /* 0x000fe40000000000 */
.L_x_64:
[----:B------:R-:W-:Y:S01]  /*2000*/  ELECT P0, URZ, PT ;  /* 0x0000000000ff782f */ /* 0x000fe20003800000 */
[----:B--2---:R-:W-:-:S03]  /*2010*/  UIADD3 UR6, UPT, UPT, UR9, 0x6020, URZ ;  /* 0x0000602009067890 */ /* 0x004fc6000fffe0ff */
[----:B------:R-:W-:Y:S01]  /*2020*/  ISETP.LT.U32.AND P0, PT, R68, 0x20, P0 ;  /* 0x000000204400780c */ /* 0x000fe20000701070 */
[----:B------:R-:W-:-:S12]  /*2030*/  UMOV UR7, URZ ;  /* 0x000000ff00077c82 */ /* 0x000fd80008000000 */
[----:B------:R-:W-:Y:S01]  /*2040*/  VOTEU.ANY UP0, P0 ;  /* 0x0000000000ff7886 */ /* 0x000fe20000000100 */
[----:B------:R-:W-:-:S04]  /*2050*/  VOTEU.ANY UP1, P0 ;  /* 0x0000000000ff7886 */ /* 0x000fc80000020100 */
[----:B------:R-:W-:Y:S02]  /*2060*/  @UP0 UMOV UR6, UR6 ;  /* 0x0000000600060c82 */ /* 0x000fe40008000000 */
[----:B------:R2:W-:Y:S01]  /*2070*/  @UP1 UTCBAR [UR6], URZ ;  /* 0x000000ff060013e9 */ /* 0x0005e200080000ff */
[----:B------:R-:W-:Y:S06]  /*2080*/  BAR.SYNC.DEFER_BLOCKING 0x0 ;  /* 0x0000000000007b1d */ /* 0x000fec0000010000 */
[----:B------:R-:W4:Y:S02]  /*2090*/  SYNCS.PHASECHK.TRANS64.TRYWAIT P0, [UR9+0x6020], R2 ;  /* 0x00602002ff0075a7 */ /* 0x000f240008001109 */
[----:B--2-4-:R-:W-:Y:S05]  /*20a0*/  @!P0 BRA `(.L_x_65) ;  /* 0x0000000800488947 */ /* 0x014fea0003800000 */
.L_x_81:
[----:B------:R-:W-:Y:S02]  /*20b0*/  UIADD3 UR5, UPT, UPT, UR5, 0x1, URZ ;  /* 0x0000000105057890 */ /* 0x000fe4000fffe0ff */
[----:B------:R-:W-:Y:S02]  /*20c0*/  UIADD3 UR14, UPT, UPT, UR14, 0x20, URZ ;  /* 0x000000200e0e7890 */ /* 0x000fe4000fffe0ff */
[----:B------:R-:W-:-:S04]  /*20d0*/  UISETP.NE.U32.AND UP0, UPT, UR5, 0x4, UPT ;  /* 0x000000040500788c */ /* 0x000fc8000bf05070 */
[----:B------:R-:W-:Y:S02]  /*20e0*/  USEL UR6, URZ, 0x1, UP0 ;  /* 0x00000001ff067887 */ /* 0x000fe40008000000 */
[----:B------:R-:W-:Y:S02]  /*20f0*/  USEL UR5, UR5, URZ, UP0 ;  /* 0x000000ff05057287 */ /* 0x000fe40008000000 */
[----:B-1----:R-:W-:Y:S02]  /*2100*/  UISETP.GE.AND UP0, UPT, UR14, UR28, UPT ;  /* 0x0000001c0e00728c */ /* 0x002fe4000bf06270 */
[----:B------:R-:W-:-:S07]  /*2110*/  ULOP3.LUT UR4, UR4, UR6, URZ, 0x3c, !UPT ;  /* 0x0000000604047292 */ /* 0x000fce000f8e3cff */
[----:B------:R-:W-:Y:S05]  /*2120*/  BRA.U !UP0, `(.L_x_66) ;  /* 0xfffffffd08107547 */ /* 0x000fea000b83ffff */
.L_x_59:
[----:B--2-4-:R-:W-:Y:S06]  /*2130*/  BAR.SYNC.DEFER_BLOCKING 0x0 ;  /* 0x0000000000007b1d */ /* 0x014fec0000010000 */
[----:B------:R-:W-:Y:S04]  /*2140*/  BSSY.RECONVERGENT B3, `(.L_x_67) ;  /* 0x0000004000037945 */ /* 0x000fe80003800200 */
[----:B------:R-:W-:Y:S05]  /*2150*/  @P3 BRA `(.L_x_68) ;  /* 0x0000000000083947 */ /* 0x000fea0003800000 */
[----:B------:R-:W1:Y:S02]  /*2160*/  SYNCS.CCTL.IV [UR8+0x6000] ;  /* 0x00600000ff0079b1 */ /* 0x000e640008000008 */
[----:B-1----:R-:W1:Y:S02]  /*2170*/  SYNCS.CCTL.IV [UR8+0x6020] ;  /* 0x00602000ff0079b1 */ /* 0x002e640008000008 */
.L_x_68:
[----:B------:R-:W-:Y:S05]  /*2180*/  BSYNC.RECONVERGENT B3 ;  /* 0x0000000000037941 */ /* 0x000fea0003800200 */
.L_x_67:
[----:B-1----:R-:W-:Y:S06]  /*2190*/  BAR.SYNC.DEFER_BLOCKING 0x0 ;  /* 0x0000000000007b1d */ /* 0x002fec0000010000 */
[----:B------:R-:W-:Y:S04]  /*21a0*/  BSSY.RECONVERGENT B3, `(.L_x_69) ;  /* 0x0000004000037945 */ /* 0x000fe80003800200 */
[----:B------:R-:W-:Y:S05]  /*21b0*/  @P3 BRA `(.L_x_70) ;  /* 0x0000000000083947 */ /* 0x000fea0003800000 */
[----:B------:R-:W1:Y:S02]  /*21c0*/  SYNCS.CCTL.IV [UR8+0x6008] ;  /* 0x00600800ff0079b1 */ /* 0x000e640008000008 */
[----:B-1----:R-:W1:Y:S02]  /*21d0*/  SYNCS.CCTL.IV [UR8+0x6028] ;  /* 0x00602800ff0079b1 */ /* 0x002e640008000008 */
.L_x_70:
[----:B------:R-:W-:Y:S05]  /*21e0*/  BSYNC.RECONVERGENT B3 ;  /* 0x0000000000037941 */ /* 0x000fea0003800200 */
.L_x_69:
[----:B-1----:R-:W-:Y:S06]  /*21f0*/  BAR.SYNC.DEFER_BLOCKING 0x0 ;  /* 0x0000000000007b1d */ /* 0x002fec0000010000 */
[----:B------:R-:W-:Y:S04]  /*2200*/  BSSY.RECONVERGENT B3, `(.L_x_71) ;  /* 0x0000004000037945 */ /* 0x000fe80003800200 */
[----:B------:R-:W-:Y:S05]  /*2210*/  @P3 BRA `(.L_x_72) ;  /* 0x0000000000083947 */ /* 0x000fea0003800000 */
[----:B------:R-:W1:Y:S02]  /*2220*/  SYNCS.CCTL.IV [UR8+0x6010] ;  /* 0x00601000ff0079b1 */ /* 0x000e640008000008 */
[----:B-1----:R-:W1:Y:S02]  /*2230*/  SYNCS.CCTL.IV [UR8+0x6030] ;  /* 0x00603000ff0079b1 */ /* 0x002e640008000008 */
.L_x_72:
[----:B------:R-:W-:Y:S05]  /*2240*/  BSYNC.RECONVERGENT B3 ;  /* 0x0000000000037941 */ /* 0x000fea0003800200 */
.L_x_71:
[----:B-1----:R-:W-:Y:S06]  /*2250*/  BAR.SYNC.DEFER_BLOCKING 0x0 ;  /* 0x0000000000007b1d */ /* 0x002fec0000010000 */
[----:B------:R-:W-:Y:S04]  /*2260*/  BSSY.RECONVERGENT B3, `(.L_x_73) ;  /* 0x0000004000037945 */ /* 0x000fe80003800200 */
[----:B------:R-:W-:Y:S05]  /*2270*/  @P3 BRA `(.L_x_74) ;  /* 0x0000000000083947 */ /* 0x000fea0003800000 */
[----:B------:R-:W1:Y:S02]  /*2280*/  SYNCS.CCTL.IV [UR8+0x6018] ;  /* 0x00601800ff0079b1 */ /* 0x000e640008000008 */
[----:B-1----:R-:W1:Y:S02]  /*2290*/  SYNCS.CCTL.IV [UR8+0x6038] ;  /* 0x00603800ff0079b1 */ /* 0x002e640008000008 */
.L_x_74:
[----:B------:R-:W-:Y:S05]  /*22a0*/  BSYNC.RECONVERGENT B3 ;  /* 0x0000000000037941 */ /* 0x000fea0003800200 */
.L_x_73:
[----:B------:R-:W-:Y:S01]  /*22b0*/  USHF.L.U32 UR22, UR22, 0x15, URZ ;  /* 0x0000001516167899 */ /* 0x000fe200080006ff */
[C---:B------:R-:W-:Y:S01]  /*22c0*/  IMAD.SHL.U32 R2, R0.reuse, 0x40, RZ ;  /* 0x0000004000027824 */ /* 0x040fe200078e00ff */
[----:B------:R-:W-:Y:S01]  /*22d0*/  ELECT P0, URZ, PT ;  /* 0x0000000000ff782f */ /* 0x000fe20003800000 */
[----:B------:R-:W-:Y:S01]  /*22e0*/  IMAD.SHL.U32 R3, R0, 0x8, RZ ;  /* 0x0000000800037824 */ /* 0x000fe200078e00ff */
[----:B------:R-:W-:Y:S02]  /*22f0*/  ULOP3.LUT UR22, UR22, 0x600000, URZ, 0xc0, !UPT ;  /* 0x0060000016167892 */ /* 0x000fe4000f8ec0ff */
[----:B------:R-:W-:Y:S01]  /*2300*/  LOP3.LUT R0, R2, 0x1fc0, RZ, 0xc0, !PT ;  /* 0x00001fc002007812 */ /* 0x000fe200078ec0ff */
[----:B------:R-:W-:Y:S01]  /*2310*/  UMOV UR9, UR18 ;  /* 0x0000001200097c82 */ /* 0x000fe20008000000 */
[----:B------:R-:W-:Y:S01]  /*2320*/  UIADD3 UR22, UPT, UPT, UR23, UR22, URZ ;  /* 0x0000001617167290 */ /* 0x000fe2000fffe0ff */
[----:B------:R-:W-:Y:S01]  /*2330*/  ISETP.LT.U32.AND P0, PT, R68, 0x20, P0 ;  /* 0x000000204400780c */ /* 0x000fe20000701070 */
[----:B------:R-:W-:Y:S01]  /*2340*/  UMOV UR10, UR15 ;  /* 0x0000000f000a7c82 */ /* 0x000fe20008000000 */
[----:B------:R-:W-:-:S04]  /*2350*/  LOP3.LUT R0, R0, 0x30, R3, 0xf8, !PT ;  /* 0x0000003000007812 */ /* 0x000fc800078ef803 */
[C---:B------:R-:W-:Y:S02]  /*2360*/  LOP3.LUT R2, R0.reuse, 0x10, RZ, 0x3c, !PT ;  /* 0x0000001000027812 */ /* 0x040fe400078e3cff */
[----:B---3--:R-:W2:Y:S01]  /*2370*/  LDTM.x64 R4, tmem[UR22] ;  /* 0x00000016000479ee */ /* 0x008ea20008340000 */
[----:B------:R-:W-:Y:S01]  /*2380*/  LOP3.LUT R3, R0, 0x20, RZ, 0x3c, !PT ;  /* 0x0000002000037812 */ /* 0x000fe200078e3cff */
[----:B------:R-:W-:-:S03]  /*2390*/  NOP ;  /* 0x0000000000007918 */ /* 0x000fc60000000000 */
[----:B--2---:R-:W-:Y:S01]  /*23a0*/  VOTEU.ANY UP1, P0 ;  /* 0x0000000000ff7886 */ /* 0x004fe20000020100 */
[----:B------:R-:W-:Y:S01]  /*23b0*/  VOTEU.ANY UP0, P0 ;  /* 0x0000000000ff7886 */ /* 0x000fe20000000100 */
[----:B------:R-:W-:Y:S02]  /*23c0*/  F2FP.SATFINITE.E4M3.F32.PACK_AB_MERGE_C R6, R7, R6, RZ ;  /* 0x000000060706723e */ /* 0x000fe400048070ff */
[----:B------:R-:W-:Y:S02]  /*23d0*/  F2FP.SATFINITE.E4M3.F32.PACK_AB_MERGE_C R10, R11, R10, RZ ;  /* 0x0000000a0b0a723e */ /* 0x000fe400048070ff */
[----:B------:R-:W-:Y:S02]  /*23e0*/  F2FP.SATFINITE.E4M3.F32.PACK_AB_MERGE_C R14, R15, R14, RZ ;  /* 0x0000000e0f0e723e */ /* 0x000fe400048070ff */
[----:B------:R-:W-:Y:S02]  /*23f0*/  F2FP.SATFINITE.E4M3.F32.PACK_AB_MERGE_C R7, R19, R18, RZ ;  /* 0x000000121307723e */ /* 0x000fe400048070ff */
[----:B------:R-:W-:-:S02]  /*2400*/  F2FP.SATFINITE.E4M3.F32.PACK_AB_MERGE_C R22, R23, R22, RZ ;  /* 0x000000161716723e */ /* 0x000fc400048070ff */
[----:B------:R-:W-:Y:S02]  /*2410*/  F2FP.SATFINITE.E4M3.F32.PACK_AB_MERGE_C R26, R27, R26, RZ ;  /* 0x0000001a1b1a723e */ /* 0x000fe400048070ff */
        /* <DEDUP_REMOVED lines=10> */
[----:B------:R-:W-:-:S02]  /*24c0*/  F2FP.SATFINITE.E4M3.F32.PACK_AB_MERGE_C R4, R5, R4, R6 ;  /* 0x000000040504723e */ /* 0x000fc40004807006 */
[----:B------:R-:W-:Y:S02]  /*24d0*/  F2FP.SATFINITE.E4M3.F32.PACK_AB_MERGE_C R5, R9, R8, R10 ;  /* 0x000000080905723e */ /* 0x000fe4000480700a */
[----:B------:R-:W-:Y:S02]  /*24e0*/  F2FP.SATFINITE.E4M3.F32.PACK_AB_MERGE_C R6, R13, R12, R14 ;  /* 0x0000000c0d06723e */ /* 0x000fe4000480700e */
[----:B------:R-:W-:Y:S02]  /*24f0*/  F2FP.SATFINITE.E4M3.F32.PACK_AB_MERGE_C R7, R17, R16, R7 ;  /* 0x000000101107723e */ /* 0x000fe40004807007 */
[----:B------:R-:W-:Y:S02]  /*2500*/  F2FP.SATFINITE.E4M3.F32.PACK_AB_MERGE_C R20, R21, R20, R22 ;  /* 0x000000141514723e */ /* 0x000fe40004807016 */
[----:B------:R-:W-:Y:S01]  /*2510*/  F2FP.SATFINITE.E4M3.F32.PACK_AB_MERGE_C R21, R25, R24, R26 ;  /* 0x000000181915723e */ /* 0x000fe2000480701a */
[----:B-1----:R1:W-:Y:S01]  /*2520*/  STS.128 [R0+UR8], R4 ;  /* 0x0000000400007988 */ /* 0x0023e20008000c08 */
[----:B------:R-:W-:-:S02]  /*2530*/  F2FP.SATFINITE.E4M3.F32.PACK_AB_MERGE_C R22, R29, R28, R30 ;  /* 0x0000001c1d16723e */ /* 0x000fc4000480701e */
[----:B------:R-:W-:Y:S02]  /*2540*/  F2FP.SATFINITE.E4M3.F32.PACK_AB_MERGE_C R23, R33, R32, R23 ;  /* 0x000000202117723e */ /* 0x000fe40004807017 */
[----:B------:R-:W-:Y:S02]  /*2550*/  F2FP.SATFINITE.E4M3.F32.PACK_AB_MERGE_C R36, R37, R36, R38 ;  /* 0x000000242524723e */ /* 0x000fe40004807026 */
[----:B------:R-:W-:Y:S01]  /*2560*/  F2FP.SATFINITE.E4M3.F32.PACK_AB_MERGE_C R37, R41, R40, R42 ;  /* 0x000000282925723e */ /* 0x000fe2000480702a */
[----:B------:R1:W-:Y:S01]  /*2570*/  STS.128 [R2+UR8], R20 ;  /* 0x0000001402007988 */ /* 0x0003e20008000c08 */
[----:B------:R-:W-:Y:S02]  /*2580*/  F2FP.SATFINITE.E4M3.F32.PACK_AB_MERGE_C R38, R45, R44, R46 ;  /* 0x0000002c2d26723e */ /* 0x000fe4000480702e */
[----:B------:R-:W-:Y:S02]  /*2590*/  F2FP.SATFINITE.E4M3.F32.PACK_AB_MERGE_C R39, R49, R48, R50 ;  /* 0x000000303127723e */ /* 0x000fe40004807032 */
[----:B------:R-:W-:-:S02]  /*25a0*/  F2FP.SATFINITE.E4M3.F32.PACK_AB_MERGE_C R52, R53, R52, R54 ;  /* 0x000000343534723e */ /* 0x000fc40004807036 */
[----:B------:R-:W-:Y:S01]  /*25b0*/  F2FP.SATFINITE.E4M3.F32.PACK_AB_MERGE_C R53, R57, R56, R58 ;  /* 0x000000383935723e */ /* 0x000fe2000480703a */
[----:B------:R1:W-:Y:S01]  /*25c0*/  STS.128 [R3+UR8], R36 ;  /* 0x0000002403007988 */ /* 0x0003e20008000c08 */
[----:B------:R-:W-:Y:S02]  /*25d0*/  F2FP.SATFINITE.E4M3.F32.PACK_AB_MERGE_C R54, R61, R60, R62 ;  /* 0x0000003c3d36723e */ /* 0x000fe4000480703e */
[----:B------:R-:W-:Y:S02]  /*25e0*/  F2FP.SATFINITE.E4M3.F32.PACK_AB_MERGE_C R55, R65, R64, R66 ;  /* 0x000000404137723e */ /* 0x000fe40004807042 */
[----:B------:R-:W-:-:S05]  /*25f0*/  LOP3.LUT R8, R0, 0x30, RZ, 0x3c, !PT ;  /* 0x0000003000087812 */ /* 0x000fca00078e3cff */
[----:B------:R1:W-:Y:S01]  /*2600*/  STS.128 [R8+UR8], R52 ;  /* 0x0000003408007988 */ /* 0x0003e20008000c08 */
[----:B------:R2:W-:Y:S06]  /*2610*/  MEMBAR.ALL.CTA ;  /* 0x0000000000007992 */ /* 0x0005ec0000008000 */
[----:B--2---:R-:W2:Y:S02]  /*2620*/  FENCE.VIEW.ASYNC.S ;  /* 0x00000000000073c6 */ /* 0x004ea40000000000 */
[----:B--2---:R-:W-:Y:S06]  /*2630*/  BAR.SYNC.DEFER_BLOCKING 0x0 ;  /* 0x0000000000007b1d */ /* 0x004fec0000010000 */
[----:B------:R1:W-:Y:S01]  /*2640*/  @UP1 UTMASTG.2D [UR8], [UR20] ;  /* 0x00000008140013b5 */ /* 0x0003e20008008000 */
[----:B------:R0:W-:Y:S01]  /*2650*/  UTMACMDFLUSH ;  /* 0x00000000000079b7 */ /* 0x0001e20000000000 */
[----:B------:R-:W-:-:S04]  /*2660*/  DEPBAR.LE SB0, 0x0 ;  /* 0x000080000000791a */ /* 0x000fc80000000000 */
[----:B------:R-:W-:Y:S08]  /*2670*/  BAR.SYNC.DEFER_BLOCKING 0x0 ;  /* 0x0000000000007b1d */ /* 0x000ff00000010000 */
[----:B------:R-:W-:Y:S06]  /*2680*/  BAR.SYNC.DEFER_BLOCKING 0x0 ;  /* 0x0000000000007b1d */ /* 0x000fec0000010000 */
[----:B-1----:R-:W-:Y:S05]  /*2690*/  @P2 BRA `(.L_x_75) ;  /* 0x0000000000a02947 */ /* 0x002fea0003800000 */
[----:B------:R-:W1:Y:S01]  /*26a0*/  S2UR UR5, SR_CgaCtaId ;  /* 0x00000000000579c3 */ /* 0x000e620000008800 */
[----:B------:R-:W-:Y:S01]  /*26b0*/  NOP ;  /* 0x0000000000007918 */ /* 0x000fe20000000000 */
[----:B------:R-:W-:Y:S01]  /*26c0*/  UMOV UR4, 0x50 ;  /* 0x0000005000047882 */ /* 0x000fe20000000000 */
[----:B------:R-:W-:Y:S02]  /*26d0*/  IMAD.U32 R0, RZ, RZ, UR23 ;  /* 0x00000017ff007e24 */ /* 0x000fe4000f8e00ff */
[----:B------:R-:W-:Y:S02]  /*26e0*/  IMAD.MOV.U32 R3, RZ, RZ, 0x3 ;  /* 0x00000003ff037424 */ /* 0x000fe400078e00ff */
[----:B------:R-:W-:Y:S01]  /*26f0*/  IMAD.MOV.U32 R7, RZ, RZ, 0x1 ;  /* 0x00000001ff077424 */ /* 0x000fe200078e00ff */
[----:B------:R-:W-:-:S04]  /*2700*/  LOP3.LUT R0, R0, 0xffff, RZ, 0xc0, !PT ;  /* 0x0000ffff00007812 */ /* 0x000fc800078ec0ff */
[----:B------:R-:W-:-:S05]  /*2710*/  SHF.R.U32.HI R0, RZ, 0x5, R0 ;  /* 0x00000005ff007819 */ /* 0x000fca0000011600 */
[----:B------:R-:W-:Y:S01]  /*2720*/  VIADD R2, R0, 0x10 ;  /* 0x0000001000027836 */ /* 0x000fe20000000000 */
[----:B------:R-:W-:Y:S01]  /*2730*/  SHF.L.U32 R0, R3, R0, RZ ;  /* 0x0000000003007219 */ /* 0x000fe200000006ff */
[----:B-1----:R-:W-:-:S03]  /*2740*/  ULEA UR6, UR5, UR4, 0x18 ;  /* 0x0000000405067291 */ /* 0x002fc6000f8ec0ff */
[----:B------:R-:W-:-:S04]  /*2750*/  SHF.L.U32 R3, R7, R2, RZ ;  /* 0x0000000207037219 */ /* 0x000fc800000006ff */
[----:B------:R-:W-:Y:S02]  /*2760*/  LOP3.LUT R0, R3, R0, RZ, 0xfc, !PT ;  /* 0x0000000003007212 */ /* 0x000fe400078efcff */
[----:B------:R-:W1:Y:S02]  /*2770*/  LDS R5, [UR6] ;  /* 0x00000006ff057984 */ /* 0x000e640008000800 */
[C---:B------:R-:W-:Y:S02]  /*2780*/  LOP3.LUT R2, R0.reuse, 0xffff, RZ, 0xc0, !PT ;  /* 0x0000ffff00027812 */ /* 0x040fe400078ec0ff */
[----:B-1----:R-:W-:-:S04]  /*2790*/  LOP3.LUT R3, R0, 0xffff, R5, 0x80, !PT ;  /* 0x0000ffff00037812 */ /* 0x002fc800078e8005 */
[----:B------:R-:W-:-:S13]  /*27a0*/  ISETP.NE.AND P0, PT, R3, R2, PT ;  /* 0x000000020300720c */ /* 0x000fda0003f05270 */
[----:B------:R-:W-:Y:S05]  /*27b0*/  @P0 BRA `(.L_x_76) ;  /* 0x0000000000500947 */ /* 0x000fea0003800000 */
[----:B------:R-:W-:Y:S02]  /*27c0*/  SHF.R.U32.HI R5, RZ, 0x10, R5 ;  /* 0x00000010ff057819 */ /* 0x000fe40000011605 */
[----:B------:R-:W-:-:S04]  /*27d0*/  SHF.R.U32.HI R2, RZ, 0x10, R0 ;  /* 0x00000010ff027819 */ /* 0x000fc80000011600 */
[----:B------:R-:W-:-:S04]  /*27e0*/  LOP3.LUT R5, R5, R2, RZ, 0xc0, !PT ;  /* 0x0000000205057212 */ /* 0x000fc800078ec0ff */
[----:B------:R-:W-:-:S13]  /*27f0*/  ISETP.NE.AND P0, PT, R5, R2, PT ;  /* 0x000000020500720c */ /* 0x000fda0003f05270 */
[----:B------:R-:W-:Y:S05]  /*2800*/  @P0 BRA `(.L_x_77) ;  /* 0x0000000000300947 */ /* 0x000fea0003800000 */
[----:B------:R-:W-:Y:S01]  /*2810*/  R2UR UR4, R0 ;  /* 0x00000000000472ca */ /* 0x000fe200000e0000 */
[----:B------:R-:W-:Y:S01]  /*2820*/  VOTEU.ANY UR5, UPT, PT ;  /* 0x0000000000057886 */ /* 0x000fe200038e0100 */
[----:B------:R-:W1:Y:S01]  /*2830*/  S2R R0, SR_LANEID ;  /* 0x0000000000007919 */ /* 0x000e620000000000 */
[----:B------:R-:W-:-:S10]  /*2840*/  UFLO.U32 UR5, UR5 ;  /* 0x00000005000572bd */ /* 0x000fd400080e0000 */
[----:B------:R-:W-:-:S06]  /*2850*/  ULOP3.LUT UR4, URZ, UR4, URZ, 0x33, !UPT ;  /* 0x00000004ff047292 */ /* 0x000fcc000f8e33ff */
[----:B------:R-:W-:-:S04]  /*2860*/  IMAD.U32 R2, RZ, RZ, UR4 ;  /* 0x00000004ff027e24 */ /* 0x000fc8000f8e00ff */
[----:B------:R-:W2:Y:S02]  /*2870*/  REDUX UR7, R2 ;  /* 0x00000000020773c4 */ /* 0x000ea40000000000 */
[----:B------:R3:W-:Y:S01]  /*2880*/  UTCATOMSWS.AND URZ, UR4 ;  /* 0x0000000400ff79e3 */ /* 0x0007e20008000000 */
[----:B-1----:R-:W-:Y:S01]  /*2890*/  ISETP.EQ.U32.AND P0, PT, R0, UR5, PT ;  /* 0x0000000500007c0c */ /* 0x002fe2000bf02070 */
[----:B--2---:R-:W-:-:S12]  /*28a0*/  IMAD.U32 R0, RZ, RZ, UR7 ;  /* 0x00000007ff007e24 */ /* 0x004fd8000f8e00ff */
[----:B------:R3:W-:Y:S01]  /*28b0*/  @P0 ATOMS.AND RZ, [UR6], R0 ;  /* 0x00000000ffff098c */ /* 0x0007e2000a800006 */
[----:B------:R-:W-:Y:S05]  /*28c0*/  BRA `(.L_x_75) ;  /* 0x0000000000147947 */ /* 0x000fea0003800000 */
.L_x_77:
[----:B------:R-:W-:-:S07]  /*28d0*/  MOV R2, 0x28f0 ;  /* 0x000028f000027802 */ /* 0x000fce0000000f00 */
[----:B------:R-:W-:Y:S05]  /*28e0*/  CALL.REL.NOINC `($__internal_0_$__cuda_sm10x_tcgen05_guardrail_trap_col_being_dealloced_not_returned_by_alloc) ;  /* 0x0000000000447944 */ /* 0x000fea0003c00000 */
[----:B------:R-:W-:Y:S05]  /*28f0*/  BRA `(.L_x_75) ;  /* 0x0000000000087947 */ /* 0x000fea0003800000 */
.L_x_76:
[----:B------:R-:W-:-:S07]  /*2900*/  MOV R2, 0x2920 ;  /* 0x0000292000027802 */ /* 0x000fce0000000f00 */
[----:B------:R-:W-:Y:S05]  /*2910*/  CALL.REL.NOINC `($__internal_2_$__cuda_sm10x_tcgen05_guardrail_trap_unallocated_columns_being_dealloced) ;  /* 0x0000000000507944 */ /* 0x000fea0003c00000 */
.L_x_75:
[----:B------:R-:W-:Y:S01]  /*2920*/  NOP ;  /* 0x0000000000007918 */ /* 0x000fe20000000000 */
[----:B---3--:R-:W-:Y:S05]  /*2930*/  EXIT ;  /* 0x000000000000794d */ /* 0x008fea0003800000 */
.L_x_60:
[----:B------:R-:W1:Y:S02]  /*2940*/  SYNCS.PHASECHK.TRANS64.TRYWAIT P0, [UR8+0x6000], RZ ;  /* 0x006000ffff0075a7 */ /* 0x000e640008001108 */
[----:B-1----:R-:W-:Y:S05]  /*2950*/  @!P0 BRA `(.L_x_60) ;  /* 0xfffffffc00f88947 */ /* 0x002fea000383ffff */
[----:B------:R-:W-:Y:S05]  /*2960*/  BRA `(.L_x_78) ;  /* 0xfffffff000907947 */ /* 0x000fea000383ffff */
.L_x_62:
[----:B------:R-:W1:Y:S02]  /*2970*/  SYNCS.PHASECHK.TRANS64.TRYWAIT P1, [UR8+0x6020], RZ ;  /* 0x006020ffff0075a7 */ /* 0x000e640008021108 */
[----:B-1----:R-:W-:Y:S05]  /*2980*/  @!P1 BRA `(.L_x_62) ;  /* 0xfffffffc00f89947 */ /* 0x002fea000383ffff */
[----:B------:R-:W-:Y:S05]  /*2990*/  BRA `(.L_x_79) ;  /* 0xfffffff000e07947 */ /* 0x000fea000383ffff */
.L_x_63:
[----:B------:R-:W2:Y:S02]  /*29a0*/  SYNCS.PHASECHK.TRANS64.TRYWAIT P0, [UR9+0x6000], R2 ;  /* 0x00600002ff0075a7 */ /* 0x000ea40008001109 */
[----:B--2---:R-:W-:Y:S05]  /*29b0*/  @!P0 BRA `(.L_x_63) ;  /* 0xfffffffc00f88947 */ /* 0x004fea000383ffff */
[----:B------:R-:W-:Y:S05]  /*29c0*/  BRA `(.L_x_80) ;  /* 0xfffffff400607947 */ /* 0x000fea000383ffff */
.L_x_65:
[----:B------:R-:W2:Y:S02]  /*29d0*/  SYNCS.PHASECHK.TRANS64.TRYWAIT P0, [UR9+0x6020], R2 ;  /* 0x00602002ff0075a7 */ /* 0x000ea40008001109 */
[----:B--2---:R-:W-:Y:S05]  /*29e0*/  @!P0 BRA `(.L_x_65) ;  /* 0xfffffffc00f88947 */ /* 0x004fea000383ffff */
[----:B------:R-:W-:Y:S05]  /*29f0*/  BRA `(.L_x_81) ;  /* 0xfffffff400ac7947 */ /* 0x000fea000383ffff */
        .weak           $__internal_0_$__cuda_sm10x_tcgen05_guardrail_trap_col_being_dealloced_not_returned_by_alloc
        .type           $__internal_0_$__cuda_sm10x_tcgen05_guardrail_trap_col_being_dealloced_not_returned_by_alloc,@function
        .size           $__internal_0_$__cuda_sm10x_tcgen05_guardrail_trap_col_being_dealloced_not_returned_by_alloc,($__internal_1_$__cuda_sm10x_tcgen05_guardrail_trap_phase_invalid_during_alloc - $__internal_0_$__cuda_sm10x_tcgen05_guardrail_trap_col_being_dealloced_not_returned_by_alloc)
$__internal_0_$__cuda_sm10x_tcgen05_guardrail_trap_col_being_dealloced_not_returned_by_alloc:
[----:B------:R-:W-:Y:S05]  /*2a00*/  BPT.TRAP 0x1 ;  /* 0x000000040000795c */ /* 0x000fea0000300000 */
[----:B------:R-:W-:-:S04]  /*2a10*/  IMAD.MOV.U32 R3, RZ, RZ, 0x0 ;  /* 0x00000000ff037424 */ /* 0x000fc800078e00ff */
[----:B------:R-:W-:Y:S05]  /*2a20*/  RET.REL.NODEC R2 `(gluon_tcgen05) ;  /* 0xffffffd402747950 */ /* 0x000fea0003c3ffff */
        .weak           $__internal_1_$__cuda_sm10x_tcgen05_guardrail_trap_phase_invalid_during_alloc
        .type           $__internal_1_$__cuda_sm10x_tcgen05_guardrail_trap_phase_invalid_during_alloc,@function
        .size           $__internal_1_$__cuda_sm10x_tcgen05_guardrail_trap_phase_invalid_during_alloc,($__internal_2_$__cuda_sm10x_tcgen05_guardrail_trap_unallocated_columns_being_dealloced - $__internal_1_$__cuda_sm10x_tcgen05_guardrail_trap_phase_invalid_during_alloc)
$__internal_1_$__cuda_sm10x_tcgen05_guardrail_trap_phase_invalid_during_alloc:
[----:B------:R-:W-:Y:S05]  /*2a30*/  BPT.TRAP 0x1 ;  /* 0x000000040000795c */ /* 0x000fea0000300000 */
[----:B------:R-:W-:-:S04]  /*2a40*/  IMAD.MOV.U32 R3, RZ, RZ, 0x0 ;  /* 0x00000000ff037424 */ /* 0x000fc800078e00ff */
[----:B------:R-:W-:Y:S05]  /*2a50*/  RET.REL.NODEC R2 `(gluon_tcgen05) ;  /* 0xffffffd402687950 */ /* 0x000fea0003c3ffff */
        .weak           $__internal_2_$__cuda_sm10x_tcgen05_guardrail_trap_unallocated_columns_being_dealloced
        .type           $__internal_2_$__cuda_sm10x_tcgen05_guardrail_trap_unallocated_columns_being_dealloced,@function
        .size           $__internal_2_$__cuda_sm10x_tcgen05_guardrail_trap_unallocated_columns_being_dealloced,(.L_x_85 - $__internal_2_$__cuda_sm10x_tcgen05_guardrail_trap_unallocated_columns_being_dealloced)
$__internal_2_$__cuda_sm10x_tcgen05_guardrail_trap_unallocated_columns_being_dealloced:
[----:B------:R-:W-:Y:S05]  /*2a60*/  BPT.TRAP 0x1 ;  /* 0x000000040000795c */ /* 0x000fea0000300000 */
[----:B------:R-:W-:-:S04]  /*2a70*/  IMAD.MOV.U32 R3, RZ, RZ, 0x0 ;  /* 0x00000000ff037424 */ /* 0x000fc800078e00ff */
[----:B------:R-:W-:Y:S05]  /*2a80*/  RET.REL.NODEC R2 `(gluon_tcgen05) ;  /* 0xffffffd4025c7950 */ /* 0x000fea0003c3ffff */
.L_x_82:
[----:B------:R-:W-:-:S00]  /*2a90*/  BRA `(.L_x_82) ;  /* 0xfffffffc00fc7947 */ /* 0x000fc0000383ffff */
[----:B------:R-:W-:-:S00]  /*2aa0*/  NOP ;  /* 0x0000000000007918 */ /* 0x000fc00000000000 */
        /* <DEDUP_REMOVED lines=13> */
.L_x_85:


//--------------------- .nv.shared.gluon_tcgen05  --------------------------
	.section	.nv.shared.gluon_tcgen05,"aw",@nobits
	.sectionflags	@""
	.align	16
	.zero		1024


//--------------------- .nv.shared.reserved.0     --------------------------
	.section	.nv.shared.reserved.0,"aw",@nobits
	.align	8
	.weak		__nv_reservedSMEM_offset_0_alias
	.size		__nv_reservedSMEM_offset_0_alias, 0, 64
	.other		__nv_reservedSMEM_offset_0_alias,@"STO_CUDA_RESERVED_SHARED STV_DEFAULT"
__nv_reservedSMEM_offset_0_alias:
	.zero		0
.nv.shared.reserved.0:
	.zero		64
	.weak		__nv_reservedSMEM_allocation_phase
	.type		__nv_reservedSMEM_allocation_phase,@object
	.size		__nv_reservedSMEM_allocation_phase,(.L_0 - __nv_reservedSMEM_allocation_phase)
__nv_reservedSMEM_allocation_phase:
	.zero		1
.L_0:
	.zero		7
	.weak		__nv_reservedSMEM_devtool_atexit_pc
	.type		__nv_reservedSMEM_devtool_atexit_pc,@object
	.size		__nv_reservedSMEM_devtool_atexit_pc,(__nv_reservedSMEM_allocation_mask - __nv_reservedSMEM_devtool_atexit_pc)
__nv_reservedSMEM_devtool_atexit_pc:
	.zero		8
	.weak		__nv_reservedSMEM_allocation_mask
	.type		__nv_reservedSMEM_allocation_mask,@object
	.size		__nv_reservedSMEM_allocation_mask,(.L_2 - __nv_reservedSMEM_allocation_mask)
__nv_reservedSMEM_allocation_mask:
	.zero		4
.L_2:


//--------------------- .nv.constant0.gluon_tcgen05 --------------------------
	.section	.nv.constant0.gluon_tcgen05,"a",@progbits
	.sectionflags	@""
	.align	4
.nv.constant0.gluon_tcgen05:
	.zero		976


//--------------------- SYMBOLS --------------------------

	.type		.nv.reservedSmem.offset0,@object
	.size		.nv.reservedSmem.offset0,0x4
	.type		.nv.reservedSmem.cap,@object
	.size		.nv.reservedSmem.cap,0x4
